def matmul_kernel(
    a_ptr,
    b_ptr,
    c_ptr,
    M,
    N,
    K,
    stride_am,
    stride_ak,
    stride_bk,
    stride_bn,
    stride_cm,
    stride_cn,
    BLOCK_M: tl.constexpr,
    BLOCK_N: tl.constexpr,
    BLOCK_K: tl.constexpr,
    GROUP_M: tl.constexpr,
):
    pid = tl.program_id(axis=0)
    num_pid_m = tl.cdiv(M, BLOCK_M)
    num_pid_n = tl.cdiv(N, BLOCK_N)
    num_pid_in_group = GROUP_M * num_pid_n
    group_id = pid // num_pid_in_group
    first_pid_m = group_id * GROUP_M
    group_size_m = min(num_pid_m - first_pid_m, GROUP_M)
    pid_m = first_pid_m + ((pid % num_pid_in_group) % group_size_m)
    pid_n = (pid % num_pid_in_group) // group_size_m

    offs_am = (pid_m * BLOCK_M + tl.arange(0, BLOCK_M)) % M
    offs_bn = (pid_n * BLOCK_N + tl.arange(0, BLOCK_N)) % N
    offs_k = tl.arange(0, BLOCK_K)
    a_ptrs = a_ptr + offs_am[:, None] * stride_am + offs_k[None, :] * stride_ak
    b_ptrs = b_ptr + offs_k[:, None] * stride_bk + offs_bn[None, :] * stride_bn

    acc = tl.zeros((BLOCK_M, BLOCK_N), dtype=tl.float32)
    for kk in range(0, tl.cdiv(K, BLOCK_K)):
        a = tl.load(a_ptrs, mask=offs_k[None, :] < K - kk * BLOCK_K, other=0.0)
        b = tl.load(b_ptrs, mask=offs_k[:, None] < K - kk * BLOCK_K, other=0.0)
        acc = tl.dot(a, b, acc)
        a_ptrs += BLOCK_K * stride_ak
        b_ptrs += BLOCK_K * stride_bk

    c = acc.to(c_ptr.dtype.element_ty)
    offs_cm = pid_m * BLOCK_M + tl.arange(0, BLOCK_M)
    offs_cn = pid_n * BLOCK_N + tl.arange(0, BLOCK_N)
    c_ptrs = c_ptr + offs_cm[:, None] * stride_cm + offs_cn[None, :] * stride_cn
    mask = (offs_cm[:, None] < M) & (offs_cn[None, :] < N)
    tl.store(c_ptrs, c, mask=mask)

# config = {"BLOCK_K": 64, "BLOCK_M": 256, "BLOCK_N": 64, "GROUP_M": 8, "arch": "sm_80", "dtype": "fp16", "num_ctas": 1, "num_stages": 3, "num_warps": 16}
# arch = sm_80


// ===== COMPILED SASS (sm_80) =====

	.target	sm_80

	.elftype	@"ET_EXEC"


//--------------------- .note.nv.tkinfo           --------------------------
	.section	.note.nv.tkinfo,"",@"SHT_NOTE"
	.sectionflags	@"SHF_NOTE_NV_TKINFO"
	.tkinfo
        /*0018*/ 	.word	0x00000002
        /*0030*/ 	.string	""
        /*0030*/ 	.string	"ptxas"
        /*0030*/ 	.string	"Cuda compilation tools, release 13.0, V13.0.88"
        /*0030*/ 	.string	"Build cuda_13.0.r13.0/compiler.36424714_0"
        /*0030*/ 	.string	"-v  -suppress-debug-info  -lineinfo  -arch sm_80 "



//--------------------- .note.nv.cuinfo           --------------------------
	.section	.note.nv.cuinfo,"",@"SHT_NOTE"
	.sectionflags	@"SHF_NOTE_NV_CUINFO"
        /*0018*/ 	.short	0x0002
        /*001a*/ 	.short	0x0050
        /*001c*/ 	.short	0x0082
	.zero		2


//--------------------- .nv.info                  --------------------------
	.section	.nv.info,"",@"SHT_CUDA_INFO"
	.align	4


	//----- nvinfo : EIATTR_REGCOUNT
	.align		4
        /*0000*/ 	.byte	0x04, 0x2f
        /*0002*/ 	.short	(.L_1 - .L_0)
	.align		4
.L_0:
        /*0004*/ 	.word	index@(matmul_kernel)
        /*0008*/ 	.word	0x00000080


	//----- nvinfo : EIATTR_FRAME_SIZE
	.align		4
.L_1:
        /*000c*/ 	.byte	0x04, 0x11
        /*000e*/ 	.short	(.L_3 - .L_2)
	.align		4
.L_2:
        /*0010*/ 	.word	index@(matmul_kernel)
        /*0014*/ 	.word	0x00000008


	//----- nvinfo : EIATTR_MIN_STACK_SIZE
	.align		4
.L_3:
        /*0018*/ 	.byte	0x04, 0x12
        /*001a*/ 	.short	(.L_5 - .L_4)
	.align		4
.L_4:
        /*001c*/ 	.word	index@(matmul_kernel)
        /*0020*/ 	.word	0x00000008
.L_5:


//--------------------- .nv.info.matmul_kernel    --------------------------
	.section	.nv.info.matmul_kernel,"",@"SHT_CUDA_INFO"
	.sectionflags	@""
	.align	4


	//----- nvinfo : EIATTR_CUDA_API_VERSION
	.align		4
        /*0000*/ 	.byte	0x04, 0x37
        /*0002*/ 	.short	(.L_7 - .L_6)
.L_6:
        /*0004*/ 	.word	0x00000082


	//----- nvinfo : EIATTR_SW2861232_WAR
	.align		4
.L_7:
        /*0008*/ 	.byte	0x01, 0x35
	.zero		2


	//----- nvinfo : EIATTR_PARAM_CBANK
	.align		4
        /*000c*/ 	.byte	0x04, 0x0a
        /*000e*/ 	.short	(.L_9 - .L_8)
	.align		4
.L_8:
        /*0010*/ 	.word	index@(.nv.constant0.matmul_kernel)
        /*0014*/ 	.short	0x0160
        /*0016*/ 	.short	0x0050


	//----- nvinfo : EIATTR_CBANK_PARAM_SIZE
	.align		4
.L_9:
        /*0018*/ 	.byte	0x03, 0x19
        /*001a*/ 	.short	0x0050


	//----- nvinfo : EIATTR_KPARAM_INFO
	.align		4
        /*001c*/ 	.byte	0x04, 0x17
        /*001e*/ 	.short	(.L_11 - .L_10)
.L_10:
        /*0020*/ 	.word	0x00000000
        /*0024*/ 	.short	0x000d
        /*0026*/ 	.short	0x0048
        /*0028*/ 	.byte	0x00, 0xf4, 0x21, 0x00


	//----- nvinfo : EIATTR_KPARAM_INFO
	.align		4
.L_11:
        /*002c*/ 	.byte	0x04, 0x17
        /*002e*/ 	.short	(.L_13 - .L_12)
.L_12:
        /*0030*/ 	.word	0x00000000
        /*0034*/ 	.short	0x000c
        /*0036*/ 	.short	0x0040
        /*0038*/ 	.byte	0x00, 0xf4, 0x21, 0x00


	//----- nvinfo : EIATTR_KPARAM_INFO
	.align		4
.L_13:
        /*003c*/ 	.byte	0x04, 0x17
        /*003e*/ 	.short	(.L_15 - .L_14)
.L_14:
        /*0040*/ 	.word	0x00000000
        /*0044*/ 	.short	0x000b
        /*0046*/ 	.short	0x0038
        /*0048*/ 	.byte	0x00, 0xf0, 0x11, 0x00


	//----- nvinfo : EIATTR_KPARAM_INFO
	.align		4
.L_15:
        /*004c*/ 	.byte	0x04, 0x17
        /*004e*/ 	.short	(.L_17 - .L_16)
.L_16:
        /*0050*/ 	.word	0x00000000
        /*0054*/ 	.short	0x000a
        /*0056*/ 	.short	0x0034
        /*0058*/ 	.byte	0x00, 0xf0, 0x11, 0x00


	//----- nvinfo : EIATTR_KPARAM_INFO
	.align		4
.L_17:
        /*005c*/ 	.byte	0x04, 0x17
        /*005e*/ 	.short	(.L_19 - .L_18)
.L_18:
        /*0060*/ 	.word	0x00000000
        /*0064*/ 	.short	0x0009
        /*0066*/ 	.short	0x0030
        /*0068*/ 	.byte	0x00, 0xf0, 0x11, 0x00


	//----- nvinfo : EIATTR_KPARAM_INFO
	.align		4
.L_19:
        /*006c*/ 	.byte	0x04, 0x17
        /*006e*/ 	.short	(.L_21 - .L_20)
.L_20:
        /*0070*/ 	.word	0x00000000
        /*0074*/ 	.short	0x0008
        /*0076*/ 	.short	0x002c
        /*0078*/ 	.byte	0x00, 0xf0, 0x11, 0x00


	//----- nvinfo : EIATTR_KPARAM_INFO
	.align		4
.L_21:
        /*007c*/ 	.byte	0x04, 0x17
        /*007e*/ 	.short	(.L_23 - .L_22)
.L_22:
        /*0080*/ 	.word	0x00000000
        /*0084*/ 	.short	0x0007
        /*0086*/ 	.short	0x0028
        /*0088*/ 	.byte	0x00, 0xf0, 0x11, 0x00


	//----- nvinfo : EIATTR_KPARAM_INFO
	.align		4
.L_23:
        /*008c*/ 	.byte	0x04, 0x17
        /*008e*/ 	.short	(.L_25 - .L_24)
.L_24:
        /*0090*/ 	.word	0x00000000
        /*0094*/ 	.short	0x0006
        /*0096*/ 	.short	0x0024
        /*0098*/ 	.byte	0x00, 0xf0, 0x11, 0x00


	//----- nvinfo : EIATTR_KPARAM_INFO
	.align		4
.L_25:
        /*009c*/ 	.byte	0x04, 0x17
        /*009e*/ 	.short	(.L_27 - .L_26)
.L_26:
        /*00a0*/ 	.word	0x00000000
        /*00a4*/ 	.short	0x0005
        /*00a6*/ 	.short	0x0020
        /*00a8*/ 	.byte	0x00, 0xf0, 0x11, 0x00


	//----- nvinfo : EIATTR_KPARAM_INFO
	.align		4
.L_27:
        /*00ac*/ 	.byte	0x04, 0x17
        /*00ae*/ 	.short	(.L_29 - .L_28)
.L_28:
        /*00b0*/ 	.word	0x00000000
        /*00b4*/ 	.short	0x0004
        /*00b6*/ 	.short	0x001c
        /*00b8*/ 	.byte	0x00, 0xf0, 0x11, 0x00


	//----- nvinfo : EIATTR_KPARAM_INFO
	.align		4
.L_29:
        /*00bc*/ 	.byte	0x04, 0x17
        /*00be*/ 	.short	(.L_31 - .L_30)
.L_30:
        /*00c0*/ 	.word	0x00000000
        /*00c4*/ 	.short	0x0003
        /*00c6*/ 	.short	0x0018
        /*00c8*/ 	.byte	0x00, 0xf0, 0x11, 0x00


	//----- nvinfo : EIATTR_KPARAM_INFO
	.align		4
.L_31:
        /*00cc*/ 	.byte	0x04, 0x17
        /*00ce*/ 	.short	(.L_33 - .L_32)
.L_32:
        /*00d0*/ 	.word	0x00000000
        /*00d4*/ 	.short	0x0002
        /*00d6*/ 	.short	0x0010
        /*00d8*/ 	.byte	0x00, 0xf4, 0x21, 0x00


	//----- nvinfo : EIATTR_KPARAM_INFO
	.align		4
.L_33:
        /*00dc*/ 	.byte	0x04, 0x17
        /*00de*/ 	.short	(.L_35 - .L_34)
.L_34:
        /*00e0*/ 	.word	0x00000000
        /*00e4*/ 	.short	0x0001
        /*00e6*/ 	.short	0x0008
        /*00e8*/ 	.byte	0x00, 0xf4, 0x21, 0x00


	//----- nvinfo : EIATTR_KPARAM_INFO
	.align		4
.L_35:
        /*00ec*/ 	.byte	0x04, 0x17
        /*00ee*/ 	.short	(.L_37 - .L_36)
.L_36:
        /*00f0*/ 	.word	0x00000000
        /*00f4*/ 	.short	0x0000
        /*00f6*/ 	.short	0x0000
        /*00f8*/ 	.byte	0x00, 0xf4, 0x21, 0x00


	//----- nvinfo : EIATTR_MAXREG_COUNT
	.align		4
.L_37:
        /*00fc*/ 	.byte	0x03, 0x1b
        /*00fe*/ 	.short	0x0080


	//----- nvinfo : EIATTR_NUM_BARRIERS
	.align		4
        /*0100*/ 	.byte	0x02, 0x4c
        /*0102*/ 	.byte	0x01
	.zero		1


	//----- nvinfo : EIATTR_ANNOTATIONS
	.align		4
        /*0104*/ 	.byte	0x04, 0x55
        /*0106*/ 	.short	(.L_39 - .L_38)


	//   ....[0]....
.L_38:
        /*0108*/ 	.word	0x00000001
        /*010c*/ 	.byte	0x90, 0x07, 0x00, 0x00, 0x01, 0x00, 0x00, 0x00, 0x80, 0x11, 0x00, 0x00, 0x01, 0x00, 0x00, 0x00
        /*011c*/ 	.byte	0xf0, 0x2c, 0x00, 0x00


	//----- nvinfo : EIATTR_MERCURY_ISA_VERSION
	.align		4
.L_39:
        /*0120*/ 	.byte	0x03, 0x5f
        /*0122*/ 	.short	0x0000


	//----- nvinfo : EIATTR_EXIT_INSTR_OFFSETS
	.align		4
        /*0124*/ 	.byte	0x04, 0x1c
        /*0126*/ 	.short	(.L_41 - .L_40)


	//   ....[0]....
.L_40:
        /*0128*/ 	.word	0x00003c90


	//   ....[1]....
        /*012c*/ 	.word	0x00003cc0


	//----- nvinfo : EIATTR_REQNTID
	.align		4
.L_41:
        /*0130*/ 	.byte	0x04, 0x10
        /*0132*/ 	.short	(.L_43 - .L_42)
.L_42:
        /*0134*/ 	.word	0x00000200
        /*0138*/ 	.word	0x00000001
        /*013c*/ 	.word	0x00000001
.L_43:


//--------------------- .nv.callgraph             --------------------------
	.section	.nv.callgraph,"",@"SHT_CUDA_CALLGRAPH"
	.align	4
	.sectionentsize	8
	.align		4
        /*0000*/ 	.word	0x00000000
	.align		4
        /*0004*/ 	.word	0xffffffff
	.align		4
        /*0008*/ 	.word	0x00000000
	.align		4
        /*000c*/ 	.word	0xfffffffe
	.align		4
        /*0010*/ 	.word	0x00000000
	.align		4
        /*0014*/ 	.word	0xfffffffd
	.align		4
        /*0018*/ 	.word	0x00000000
	.align		4
        /*001c*/ 	.word	0xfffffffc


//--------------------- .nv.rel.action            --------------------------
	.section	.nv.rel.action,"",@"SHT_CUDA_RELOCINFO"
	.align	8
	.sectionentsize	8
        /*0000*/ 	.byte	0x73, 0x00, 0x00, 0x00, 0x00, 0x00, 0x00, 0x00, 0x00, 0x00, 0x00, 0x11, 0x25, 0x00, 0x05, 0x36


//--------------------- .nv.constant0.matmul_kernel --------------------------
	.section	.nv.constant0.matmul_kernel,"a",@progbits
	.sectionflags	@""
	.align	4
.nv.constant0.matmul_kernel:
	.zero		432


//--------------------- .text.matmul_kernel       --------------------------
	.section	.text.matmul_kernel,"ax",@progbits
	.sectioninfo	@"SHI_REGISTERS=128"
	.align	128
        .global         matmul_kernel
        .type           matmul_kernel,@function
        .size           matmul_kernel,(.L_x_5 - matmul_kernel)
        .other          matmul_kernel,@"STO_CUDA_ENTRY STV_DEFAULT"
matmul_kernel:
.text.matmul_kernel:
[----:B------:R-:W-:Y:S02]  /*0000*/  IMAD.MOV.U32 R1, RZ, RZ, c[0x0][0x28] ;  /* 0x00000a00ff017624 */ /* 0x000fe400078e00ff */
[----:B------:R-:W-:Y:S01]  /*0010*/  IMAD.MOV.U32 R0, RZ, RZ, c[0x0][0x17c] ;  /* 0x00005f00ff007624 */ /* 0x000fe200078e00ff */
[----:B------:R-:W0:Y:S01]  /*0020*/  S2R R5, SR_CTAID.X ;  /* 0x0000000000057919 */ /* 0x000e220000002500 */
[----:B------:R-:W-:Y:S01]  /*0030*/  IMAD.MOV.U32 R97, RZ, RZ, c[0x0][0x180] ;  /* 0x00006000ff617624 */ /* 0x000fe200078e00ff */
[----:B------:R-:W-:Y:S01]  /*0040*/  ULDC UR4, c[0x0][0x180] ;  /* 0x0000600000047ab9 */ /* 0x000fe20000000800 */
[----:B------:R-:W-:Y:S01]  /*0050*/  IADD3 R1, R1, -0x8, RZ ;  /* 0xfffffff801017810 */ /* 0x000fe20007ffe0ff */
[----:B------:R-:W1:Y:S01]  /*0060*/  S2R R37, SR_TID.X ;  /* 0x0000000000257919 */ /* 0x000e620000002100 */
[----:B------:R-:W-:Y:S01]  /*0070*/  IADD3 R0, R0, 0x3f, RZ ;  /* 0x0000003f00007810 */ /* 0x000fe20007ffe0ff */
[----:B------:R-:W-:Y:S01]  /*0080*/  ULDC.64 UR6, c[0x0][0x118] ;  /* 0x0000460000067ab9 */ /* 0x000fe20000000a00 */
[----:B------:R-:W-:Y:S02]  /*0090*/  IADD3 R97, R97, 0x3f, RZ ;  /* 0x0000003f61617810 */ /* 0x000fe40007ffe0ff */
[----:B------:R-:W-:-:S04]  /*00a0*/  SHF.R.S32.HI R3, RZ, 0x1f, R0 ;  /* 0x0000001fff037819 */ /* 0x000fc80000011400 */
[----:B------:R-:W-:-:S04]  /*00b0*/  LEA.HI R3, R3, R0, RZ, 0x6 ;  /* 0x0000000003037211 */ /* 0x000fc800078f30ff */
[----:B------:R-:W-:-:S05]  /*00c0*/  SHF.R.S32.HI R3, RZ, 0x6, R3 ;  /* 0x00000006ff037819 */ /* 0x000fca0000011403 */
[----:B------:R-:W-:Y:S01]  /*00d0*/  IMAD.SHL.U32 R4, R3, 0x8, RZ ;  /* 0x0000000803047824 */ /* 0x000fe200078e00ff */
[----:B0-----:R-:W-:-:S04]  /*00e0*/  IABS R8, R5 ;  /* 0x0000000500087213 */ /* 0x001fc80000000000 */
[-C--:B------:R-:W-:Y:S02]  /*00f0*/  IABS R7, R4.reuse ;  /* 0x0000000400077213 */ /* 0x080fe40000000000 */
[----:B------:R-:W-:Y:S02]  /*0100*/  IABS R10, R4 ;  /* 0x00000004000a7213 */ /* 0x000fe40000000000 */
[----:B------:R-:W0:Y:S01]  /*0110*/  I2F.RP R0, R7 ;  /* 0x0000000700007306 */ /* 0x000e220000209400 */
[----:B-1----:R-:W-:Y:S02]  /*0120*/  SHF.R.U32.HI R94, RZ, 0x8, R37 ;  /* 0x00000008ff5e7819 */ /* 0x002fe40000011625 */
[----:B------:R-:W-:Y:S02]  /*0130*/  LOP3.LUT R38, R37, 0x1c0, RZ, 0xc0, !PT ;  /* 0x000001c025267812 */ /* 0x000fe400078ec0ff */
[----:B------:R-:W-:-:S04]  /*0140*/  SGXT.U32 R94, R94, 0x1 ;  /* 0x000000015e5e781a */ /* 0x000fc80000000000 */
[C---:B------:R-:W-:Y:S02]  /*0150*/  LOP3.LUT R26, R94.reuse, 0x2, RZ, 0xfc, !PT ;  /* 0x000000025e1a7812 */ /* 0x040fe400078efcff */
[C---:B------:R-:W-:Y:S02]  /*0160*/  LOP3.LUT R27, R94.reuse, 0x4, RZ, 0xfc, !PT ;  /* 0x000000045e1b7812 */ /* 0x040fe400078efcff */
[C---:B------:R-:W-:Y:S02]  /*0170*/  LOP3.LUT R28, R94.reuse, 0x6, RZ, 0xfc, !PT ;  /* 0x000000065e1c7812 */ /* 0x040fe400078efcff */
[C---:B------:R-:W-:Y:S01]  /*0180*/  LOP3.LUT R29, R94.reuse, 0x8, RZ, 0xfc, !PT ;  /* 0x000000085e1d7812 */ /* 0x040fe200078efcff */
[----:B0-----:R-:W0:Y:S01]  /*0190*/  MUFU.RCP R0, R0 ;  /* 0x0000000000007308 */ /* 0x001e220000001000 */
[C---:B------:R-:W-:Y:S02]  /*01a0*/  LOP3.LUT R30, R94.reuse, 0xa, RZ, 0xfc, !PT ;  /* 0x0000000a5e1e7812 */ /* 0x040fe400078efcff */
[----:B------:R-:W-:-:S02]  /*01b0*/  LOP3.LUT R31, R94, 0xc, RZ, 0xfc, !PT ;  /* 0x0000000c5e1f7812 */ /* 0x000fc400078efcff */
[C---:B------:R-:W-:Y:S02]  /*01c0*/  LOP3.LUT R32, R94.reuse, 0xe, RZ, 0xfc, !PT ;  /* 0x0000000e5e207812 */ /* 0x040fe400078efcff */
[C---:B------:R-:W-:Y:S02]  /*01d0*/  LOP3.LUT R33, R94.reuse, 0x10, RZ, 0xfc, !PT ;  /* 0x000000105e217812 */ /* 0x040fe400078efcff */
[C---:B------:R-:W-:Y:S02]  /*01e0*/  LOP3.LUT R34, R94.reuse, 0x12, RZ, 0xfc, !PT ;  /* 0x000000125e227812 */ /* 0x040fe400078efcff */
[C---:B------:R-:W-:Y:S02]  /*01f0*/  LOP3.LUT R35, R94.reuse, 0x14, RZ, 0xfc, !PT ;  /* 0x000000145e237812 */ /* 0x040fe400078efcff */
[C---:B------:R-:W-:Y:S02]  /*0200*/  LOP3.LUT R36, R94.reuse, 0x16, RZ, 0xfc, !PT ;  /* 0x000000165e247812 */ /* 0x040fe400078efcff */
[----:B------:R-:W-:-:S02]  /*0210*/  LOP3.LUT R125, R94, 0x18, RZ, 0xfc, !PT ;  /* 0x000000185e7d7812 */ /* 0x000fc400078efcff */
[----:B0-----:R-:W-:Y:S01]  /*0220*/  IADD3 R2, R0, 0xffffffe, RZ ;  /* 0x0ffffffe00027810 */ /* 0x001fe20007ffe0ff */
[----:B------:R-:W-:Y:S01]  /*0230*/  IMAD.MOV R0, RZ, RZ, -R10 ;  /* 0x000000ffff007224 */ /* 0x000fe200078e0a0a */
[C---:B------:R-:W-:Y:S02]  /*0240*/  LOP3.LUT R124, R94.reuse, 0x1a, RZ, 0xfc, !PT ;  /* 0x0000001a5e7c7812 */ /* 0x040fe400078efcff */
[----:B------:R0:W1:Y:S01]  /*0250*/  F2I.FTZ.U32.TRUNC.NTZ R3, R2 ;  /* 0x0000000200037305 */ /* 0x000062000021f000 */
[C---:B------:R-:W-:Y:S02]  /*0260*/  LOP3.LUT R123, R94.reuse, 0x1c, RZ, 0xfc, !PT ;  /* 0x0000001c5e7b7812 */ /* 0x040fe400078efcff */
[C---:B------:R-:W-:Y:S02]  /*0270*/  LOP3.LUT R122, R94.reuse, 0x1e, RZ, 0xfc, !PT ;  /* 0x0000001e5e7a7812 */ /* 0x040fe400078efcff */
[C---:B------:R-:W-:Y:S02]  /*0280*/  LOP3.LUT R120, R94.reuse, 0x20, RZ, 0xfc, !PT ;  /* 0x000000205e787812 */ /* 0x040fe400078efcff */
[C---:B------:R-:W-:Y:S01]  /*0290*/  LOP3.LUT R119, R94.reuse, 0x22, RZ, 0xfc, !PT ;  /* 0x000000225e777812 */ /* 0x040fe200078efcff */
[----:B0-----:R-:W-:Y:S01]  /*02a0*/  IMAD.MOV.U32 R2, RZ, RZ, RZ ;  /* 0x000000ffff027224 */ /* 0x001fe200078e00ff */
[----:B------:R-:W-:-:S02]  /*02b0*/  LOP3.LUT R118, R94, 0x24, RZ, 0xfc, !PT ;  /* 0x000000245e767812 */ /* 0x000fc400078efcff */
[C---:B------:R-:W-:Y:S02]  /*02c0*/  LOP3.LUT R117, R94.reuse, 0x26, RZ, 0xfc, !PT ;  /* 0x000000265e757812 */ /* 0x040fe400078efcff */
[C---:B------:R-:W-:Y:S01]  /*02d0*/  LOP3.LUT R116, R94.reuse, 0x28, RZ, 0xfc, !PT ;  /* 0x000000285e747812 */ /* 0x040fe200078efcff */
[--C-:B-1----:R-:W-:Y:S01]  /*02e0*/  IMAD.MOV R6, RZ, RZ, -R3.reuse ;  /* 0x000000ffff067224 */ /* 0x102fe200078e0a03 */
[C---:B------:R-:W-:Y:S02]  /*02f0*/  LOP3.LUT R115, R94.reuse, 0x2a, RZ, 0xfc, !PT ;  /* 0x0000002a5e737812 */ /* 0x040fe400078efcff */
[----:B------:R-:W-:Y:S01]  /*0300*/  LOP3.LUT R114, R94, 0x2c, RZ, 0xfc, !PT ;  /* 0x0000002c5e727812 */ /* 0x000fe200078efcff */
[----:B------:R-:W-:Y:S01]  /*0310*/  IMAD R9, R6, R7, RZ ;  /* 0x0000000706097224 */ /* 0x000fe200078e02ff */
[C---:B------:R-:W-:Y:S01]  /*0320*/  LOP3.LUT R113, R94.reuse, 0x2e, RZ, 0xfc, !PT ;  /* 0x0000002e5e717812 */ /* 0x040fe200078efcff */
[----:B------:R-:W-:Y:S01]  /*0330*/  IMAD.MOV.U32 R6, RZ, RZ, R8 ;  /* 0x000000ffff067224 */ /* 0x000fe200078e0008 */
[C---:B------:R-:W-:Y:S01]  /*0340*/  LOP3.LUT R112, R94.reuse, 0x30, RZ, 0xfc, !PT ;  /* 0x000000305e707812 */ /* 0x040fe200078efcff */
[----:B------:R-:W-:Y:S01]  /*0350*/  IMAD.HI.U32 R3, R3, R9, R2 ;  /* 0x0000000903037227 */ /* 0x000fe200078e0002 */
[----:B------:R-:W-:-:S02]  /*0360*/  LOP3.LUT R111, R94, 0x32, RZ, 0xfc, !PT ;  /* 0x000000325e6f7812 */ /* 0x000fc400078efcff */
[C---:B------:R-:W-:Y:S02]  /*0370*/  LOP3.LUT R110, R94.reuse, 0x34, RZ, 0xfc, !PT ;  /* 0x000000345e6e7812 */ /* 0x040fe400078efcff */
[C---:B------:R-:W-:Y:S01]  /*0380*/  LOP3.LUT R109, R94.reuse, 0x36, RZ, 0xfc, !PT ;  /* 0x000000365e6d7812 */ /* 0x040fe200078efcff */
[----:B------:R-:W-:Y:S01]  /*0390*/  IMAD.HI.U32 R3, R3, R6, RZ ;  /* 0x0000000603037227 */ /* 0x000fe200078e00ff */
[C---:B------:R-:W-:Y:S02]  /*03a0*/  LOP3.LUT R108, R94.reuse, 0x38, RZ, 0xfc, !PT ;  /* 0x000000385e6c7812 */ /* 0x040fe400078efcff */
[C---:B------:R-:W-:Y:S01]  /*03b0*/  LOP3.LUT R107, R94.reuse, 0x3a, RZ, 0xfc, !PT ;  /* 0x0000003a5e6b7812 */ /* 0x040fe200078efcff */
[----:B------:R-:W-:Y:S01]  /*03c0*/  IMAD R0, R3, R0, R6 ;  /* 0x0000000003007224 */ /* 0x000fe200078e0206 */
[C---:B------:R-:W-:Y:S02]  /*03d0*/  LOP3.LUT R106, R94.reuse, 0x3c, RZ, 0xfc, !PT ;  /* 0x0000003c5e6a7812 */ /* 0x040fe400078efcff */
[----:B------:R-:W-:-:S02]  /*03e0*/  LOP3.LUT R105, R94, 0x3e, RZ, 0xfc, !PT ;  /* 0x0000003e5e697812 */ /* 0x000fc400078efcff */
[----:B------:R-:W-:-:S13]  /*03f0*/  ISETP.GT.U32.AND P1, PT, R7, R0, PT ;  /* 0x000000000700720c */ /* 0x000fda0003f24070 */
[----:B------:R-:W-:Y:S01]  /*0400*/  @!P1 IMAD.IADD R0, R0, 0x1, -R7 ;  /* 0x0000000100009824 */ /* 0x000fe200078e0a07 */
[----:B------:R-:W-:Y:S02]  /*0410*/  @!P1 IADD3 R3, R3, 0x1, RZ ;  /* 0x0000000103039810 */ /* 0x000fe40007ffe0ff */
[----:B------:R-:W-:Y:S02]  /*0420*/  ISETP.NE.AND P1, PT, R4, RZ, PT ;  /* 0x000000ff0400720c */ /* 0x000fe40003f25270 */
[----:B------:R-:W-:Y:S02]  /*0430*/  ISETP.GE.U32.AND P0, PT, R0, R7, PT ;  /* 0x000000070000720c */ /* 0x000fe40003f06070 */
[----:B------:R-:W-:-:S04]  /*0440*/  LOP3.LUT R0, R5, R4, RZ, 0x3c, !PT ;  /* 0x0000000405007212 */ /* 0x000fc800078e3cff */
[----:B------:R-:W-:Y:S01]  /*0450*/  ISETP.GE.AND P2, PT, R0, RZ, PT ;  /* 0x000000ff0000720c */ /* 0x000fe20003f46270 */
[----:B------:R-:W-:-:S05]  /*0460*/  IMAD.MOV.U32 R0, RZ, RZ, c[0x0][0x178] ;  /* 0x00005e00ff007624 */ /* 0x000fca00078e00ff */
[----:B------:R-:W-:Y:S02]  /*0470*/  IADD3 R0, R0, 0xff, RZ ;  /* 0x000000ff00007810 */ /* 0x000fe40007ffe0ff */
[----:B------:R-:W-:-:S05]  /*0480*/  @P0 IADD3 R3, R3, 0x1, RZ ;  /* 0x0000000103030810 */ /* 0x000fca0007ffe0ff */
[----:B------:R-:W-:Y:S01]  /*0490*/  IMAD.MOV.U32 R2, RZ, RZ, R3 ;  /* 0x000000ffff027224 */ /* 0x000fe200078e0003 */
[----:B------:R-:W-:-:S03]  /*04a0*/  SHF.R.S32.HI R3, RZ, 0x1f, R0 ;  /* 0x0000001fff037819 */ /* 0x000fc60000011400 */
[----:B------:R-:W-:Y:S01]  /*04b0*/  @!P2 IMAD.MOV R2, RZ, RZ, -R2 ;  /* 0x000000ffff02a224 */ /* 0x000fe200078e0a02 */
[----:B------:R-:W-:Y:S02]  /*04c0*/  @!P1 LOP3.LUT R2, RZ, R4, RZ, 0x33, !PT ;  /* 0x00000004ff029212 */ /* 0x000fe400078e33ff */
[----:B------:R-:W-:-:S03]  /*04d0*/  LEA.HI R3, R3, R0, RZ, 0x8 ;  /* 0x0000000003037211 */ /* 0x000fc600078f40ff */
[----:B------:R-:W-:Y:S02]  /*04e0*/  IMAD.SHL.U32 R6, R2, 0x8, RZ ;  /* 0x0000000802067824 */ /* 0x000fe400078e00ff */
[----:B------:R-:W-:-:S03]  /*04f0*/  IMAD.MOV R2, RZ, RZ, -R2 ;  /* 0x000000ffff027224 */ /* 0x000fc600078e0a02 */
[----:B------:R-:W-:Y:S01]  /*0500*/  LEA.HI.SX32 R3, R3, -R6, 0x18 ;  /* 0x8000000603037211 */ /* 0x000fe200078fc2ff */
[----:B------:R-:W-:-:S03]  /*0510*/  IMAD R4, R4, R2, R5 ;  /* 0x0000000204047224 */ /* 0x000fc600078e0205 */
[----:B------:R-:W-:Y:S02]  /*0520*/  IMNMX R11, R3, 0x8, PT ;  /* 0x00000008030b7817 */ /* 0x000fe40003800200 */
[----:B------:R-:W-:Y:S02]  /*0530*/  IABS R9, R4 ;  /* 0x0000000400097213 */ /* 0x000fe40000000000 */
[----:B------:R-:W-:-:S04]  /*0540*/  IABS R7, R11 ;  /* 0x0000000b00077213 */ /* 0x000fc80000000000 */
[----:B------:R-:W0:Y:S08]  /*0550*/  I2F.RP R0, R7 ;  /* 0x0000000700007306 */ /* 0x000e300000209400 */
[----:B0-----:R-:W0:Y:S02]  /*0560*/  MUFU.RCP R0, R0 ;  /* 0x0000000000007308 */ /* 0x001e240000001000 */
[----:B0-----:R-:W-:-:S06]  /*0570*/  IADD3 R3, R0, 0xffffffe, RZ ;  /* 0x0ffffffe00037810 */ /* 0x001fcc0007ffe0ff */
[----:B------:R-:W0:Y:S02]  /*0580*/  F2I.FTZ.U32.TRUNC.NTZ R3, R3 ;  /* 0x0000000300037305 */ /* 0x000e24000021f000 */
[----:B0-----:R-:W-:-:S04]  /*0590*/  IMAD.MOV R8, RZ, RZ, -R3 ;  /* 0x000000ffff087224 */ /* 0x001fc800078e0a03 */
[----:B------:R-:W-:Y:S01]  /*05a0*/  IMAD.MOV.U32 R2, RZ, RZ, R8 ;  /* 0x000000ffff027224 */ /* 0x000fe200078e0008 */
[----:B------:R-:W-:-:S03]  /*05b0*/  IABS R8, R11 ;  /* 0x0000000b00087213 */ /* 0x000fc60000000000 */
[----:B------:R-:W-:Y:S02]  /*05c0*/  IMAD R5, R2, R7, RZ ;  /* 0x0000000702057224 */ /* 0x000fe400078e02ff */
[----:B------:R-:W-:Y:S02]  /*05d0*/  IMAD.MOV.U32 R2, RZ, RZ, RZ ;  /* 0x000000ffff027224 */ /* 0x000fe400078e00ff */
[----:B------:R-:W-:Y:S02]  /*05e0*/  IMAD.MOV R0, RZ, RZ, -R8 ;  /* 0x000000ffff007224 */ /* 0x000fe400078e0a08 */
[----:B------:R-:W-:-:S06]  /*05f0*/  IMAD.HI.U32 R2, R3, R5, R2 ;  /* 0x0000000503027227 */ /* 0x000fcc00078e0002 */
[----:B------:R-:W-:-:S04]  /*0600*/  IMAD.HI.U32 R2, R2, R9, RZ ;  /* 0x0000000902027227 */ /* 0x000fc800078e00ff */
[----:B------:R-:W-:Y:S01]  /*0610*/  IMAD R0, R2, R0, R9 ;  /* 0x0000000002007224 */ /* 0x000fe200078e0209 */
[----:B------:R-:W-:-:S04]  /*0620*/  LOP3.LUT R9, R37, 0xff, RZ, 0xc0, !PT ;  /* 0x000000ff25097812 */ /* 0x000fc800078ec0ff */
[----:B------:R-:W-:-:S13]  /*0630*/  ISETP.GT.U32.AND P1, PT, R7, R0, PT ;  /* 0x000000000700720c */ /* 0x000fda0003f24070 */
[----:B------:R-:W-:Y:S01]  /*0640*/  @!P1 IMAD.IADD R0, R0, 0x1, -R7 ;  /* 0x0000000100009824 */ /* 0x000fe200078e0a07 */
[----:B------:R-:W-:Y:S02]  /*0650*/  @!P1 IADD3 R2, R2, 0x1, RZ ;  /* 0x0000000102029810 */ /* 0x000fe40007ffe0ff */
[----:B------:R-:W-:Y:S02]  /*0660*/  ISETP.NE.AND P1, PT, R11, RZ, PT ;  /* 0x000000ff0b00720c */ /* 0x000fe40003f25270 */
[----:B------:R-:W-:Y:S02]  /*0670*/  ISETP.GE.U32.AND P0, PT, R0, R7, PT ;  /* 0x000000070000720c */ /* 0x000fe40003f06070 */
[----:B------:R-:W-:-:S04]  /*0680*/  LOP3.LUT R0, R4, R11, RZ, 0x3c, !PT ;  /* 0x0000000b04007212 */ /* 0x000fc800078e3cff */
[----:B------:R-:W-:-:S07]  /*0690*/  ISETP.GE.AND P2, PT, R0, RZ, PT ;  /* 0x000000ff0000720c */ /* 0x000fce0003f46270 */
[----:B------:R-:W-:Y:S02]  /*06a0*/  @P0 IADD3 R2, R2, 0x1, RZ ;  /* 0x0000000102020810 */ /* 0x000fe40007ffe0ff */
[----:B------:R-:W-:-:S04]  /*06b0*/  ISETP.GT.AND P0, PT, R97, 0x3f, PT ;  /* 0x0000003f6100780c */ /* 0x000fc80003f04270 */
[----:B------:R-:W-:Y:S01]  /*06c0*/  @!P2 IMAD.MOV R2, RZ, RZ, -R2 ;  /* 0x000000ffff02a224 */ /* 0x000fe200078e0a02 */
[----:B------:R-:W-:-:S05]  /*06d0*/  @!P1 LOP3.LUT R2, RZ, R11, RZ, 0x33, !PT ;  /* 0x0000000bff029212 */ /* 0x000fca00078e33ff */
[----:B------:R-:W-:Y:S02]  /*06e0*/  IMAD.MOV R0, RZ, RZ, -R2 ;  /* 0x000000ffff007224 */ /* 0x000fe400078e0a02 */
[----:B------:R-:W-:Y:S02]  /*06f0*/  IMAD.SHL.U32 R98, R2, 0x40, RZ ;  /* 0x0000004002627824 */ /* 0x000fe400078e00ff */
[----:B------:R-:W-:-:S04]  /*0700*/  IMAD R0, R11, R0, R4 ;  /* 0x000000000b007224 */ /* 0x000fc800078e0204 */
[----:B------:R-:W-:-:S04]  /*0710*/  IMAD.IADD R0, R6, 0x1, R0 ;  /* 0x0000000106007824 */ /* 0x000fc800078e0200 */
[----:B------:R-:W-:Y:S01]  /*0720*/  IMAD R104, R0, 0x100, R9 ;  /* 0x0000010000687824 */ /* 0x000fe200078e0209 */
[----:B------:R-:W-:Y:S05]  /*0730*/  @P0 BRA `(.L_x_0) ;  /* 0x000000b000000947 */ /* 0x000fea0003800000 */
[----:B------:R-:W-:Y:S01]  /*0740*/  IMAD.SHL.U32 R0, R37, 0x20, RZ ;  /* 0x0000002025007824 */ /* 0x000fe200078e00ff */
[----:B------:R-:W-:Y:S01]  /*0750*/  CS2R R48, SRZ ;  /* 0x0000000000307805 */ /* 0x000fe2000001ff00 */
[----:B------:R-:W-:Y:S01]  /*0760*/  CS2R R8, SRZ ;  /* 0x0000000000087805 */ /* 0x000fe2000001ff00 */
[----:B------:R-:W-:Y:S01]  /*0770*/  CS2R R60, SRZ ;  /* 0x00000000003c7805 */ /* 0x000fe2000001ff00 */
[----:B------:R-:W-:Y:S01]  /*0780*/  CS2R R6, SRZ ;  /* 0x0000000000067805 */ /* 0x000fe2000001ff00 */
[----:B------:R0:W-:Y:S01]  /*0790*/  STL [R1], R0 ;  /* 0x0000000001007387 */ /* 0x0001e20000100800 */
[----:B------:R-:W-:Y:S01]  /*07a0*/  CS2R R50, SRZ ;  /* 0x0000000000327805 */ /* 0x000fe2000001ff00 */
[----:B------:R-:W-:Y:S01]  /*07b0*/  CS2R R4, SRZ ;  /* 0x0000000000047805 */ /* 0x000fe2000001ff00 */
[----:B------:R-:W-:Y:S01]  /*07c0*/  CS2R R62, SRZ ;  /* 0x00000000003e7805 */ /* 0x000fe2000001ff00 */
[----:B------:R-:W-:Y:S01]  /*07d0*/  CS2R R2, SRZ ;  /* 0x0000000000027805 */ /* 0x000fe2000001ff00 */
[----:B------:R-:W-:Y:S05]  /*07e0*/  BRA `(.L_x_1) ;  /* 0x0000250000007947 */ /* 0x000fea0003800000 */
.L_x_0:
[----:B------:R-:W-:Y:S01]  /*07f0*/  IABS R16, c[0x0][0x17c] ;  /* 0x00005f0000107a13 */ /* 0x000fe20000000000 */
[----:B------:R-:W-:Y:S01]  /*0800*/  IMAD.SHL.U32 R95, R37, 0x2, RZ ;  /* 0x00000002255f7824 */ /* 0x000fe200078e00ff */
[----:B------:R-:W-:Y:S01]  /*0810*/  IABS R5, c[0x0][0x178] ;  /* 0x00005e0000057a13 */ /* 0x000fe20000000000 */
[----:B------:R-:W-:Y:S01]  /*0820*/  IMAD.MOV.U32 R100, RZ, RZ, c[0x0][0x18c] ;  /* 0x00006300ff647624 */ /* 0x000fe200078e00ff */
[----:B------:R-:W0:Y:S01]  /*0830*/  I2F.RP R4, R16 ;  /* 0x0000001000047306 */ /* 0x000e220000209400 */
[----:B------:R-:W-:Y:S01]  /*0840*/  LEA.HI R18, R38, R98, RZ, 0x1a ;  /* 0x0000006226127211 */ /* 0x000fe200078fd0ff */
[----:B------:R-:W-:Y:S01]  /*0850*/  CS2R R48, SRZ ;  /* 0x0000000000307805 */ /* 0x000fe2000001ff00 */
[----:B------:R-:W-:Y:S01]  /*0860*/  CS2R R50, SRZ ;  /* 0x0000000000327805 */ /* 0x000fe2000001ff00 */
[----:B------:R-:W-:Y:S01]  /*0870*/  CS2R R56, SRZ ;  /* 0x0000000000387805 */ /* 0x000fe2000001ff00 */
[C---:B------:R-:W-:Y:S01]  /*0880*/  IADD3 R0, R18.reuse, 0x38, RZ ;  /* 0x0000003812007810 */ /* 0x040fe20007ffe0ff */
[----:B------:R-:W-:Y:S01]  /*0890*/  CS2R R58, SRZ ;  /* 0x00000000003a7805 */ /* 0x000fe2000001ff00 */
[C---:B------:R-:W-:Y:S01]  /*08a0*/  IADD3 R8, R18.reuse, 0x30, RZ ;  /* 0x0000003012087810 */ /* 0x040fe20007ffe0ff */
[----:B------:R-:W1:Y:S01]  /*08b0*/  I2F.RP R10, R5 ;  /* 0x00000005000a7306 */ /* 0x000e620000209400 */
[C---:B------:R-:W-:Y:S01]  /*08c0*/  IADD3 R20, R18.reuse, 0x28, RZ ;  /* 0x0000002812147810 */ /* 0x040fe20007ffe0ff */
[----:B------:R-:W-:Y:S01]  /*08d0*/  CS2R R68, SRZ ;  /* 0x0000000000447805 */ /* 0x000fe2000001ff00 */
[C---:B------:R-:W-:Y:S01]  /*08e0*/  IADD3 R22, R18.reuse, 0x20, RZ ;  /* 0x0000002012167810 */ /* 0x040fe20007ffe0ff */
[----:B------:R-:W-:Y:S01]  /*08f0*/  CS2R R70, SRZ ;  /* 0x0000000000467805 */ /* 0x000fe2000001ff00 */
[----:B------:R-:W-:Y:S01]  /*0900*/  IABS R12, R20 ;  /* 0x00000014000c7213 */ /* 0x000fe20000000000 */
[----:B------:R-:W-:Y:S01]  /*0910*/  CS2R R72, SRZ ;  /* 0x0000000000487805 */ /* 0x000fe2000001ff00 */
[----:B------:R-:W-:Y:S01]  /*0920*/  IABS R15, R22 ;  /* 0x00000016000f7213 */ /* 0x000fe20000000000 */
[----:B0-----:R-:W0:Y:S01]  /*0930*/  MUFU.RCP R4, R4 ;  /* 0x0000000400047308 */ /* 0x001e220000001000 */
[C---:B------:R-:W-:Y:S01]  /*0940*/  IADD3 R23, R18.reuse, 0x18, RZ ;  /* 0x0000001812177810 */ /* 0x040fe20007ffe0ff */
[----:B------:R-:W-:Y:S01]  /*0950*/  CS2R R74, SRZ ;  /* 0x00000000004a7805 */ /* 0x000fe2000001ff00 */
[C---:B------:R-:W-:Y:S01]  /*0960*/  IADD3 R24, R18.reuse, 0x10, RZ ;  /* 0x0000001012187810 */ /* 0x040fe20007ffe0ff */
[----:B------:R-:W-:Y:S01]  /*0970*/  CS2R R64, SRZ ;  /* 0x0000000000407805 */ /* 0x000fe2000001ff00 */
[----:B------:R-:W-:Y:S01]  /*0980*/  IABS R17, R23 ;  /* 0x0000001700117213 */ /* 0x000fe20000000000 */
[----:B------:R-:W-:Y:S01]  /*0990*/  CS2R R66, SRZ ;  /* 0x0000000000427805 */ /* 0x000fe2000001ff00 */
[----:B------:R-:W-:Y:S01]  /*09a0*/  IADD3 R25, R18, 0x8, RZ ;  /* 0x0000000812197810 */ /* 0x000fe20007ffe0ff */
[----:B-1----:R-:W1:Y:S01]  /*09b0*/  MUFU.RCP R10, R10 ;  /* 0x0000000a000a7308 */ /* 0x002e620000001000 */
[----:B------:R-:W-:Y:S01]  /*09c0*/  IABS R19, R24 ;  /* 0x0000001800137213 */ /* 0x000fe20000000000 */
[----:B------:R-:W-:Y:S01]  /*09d0*/  CS2R R60, SRZ ;  /* 0x00000000003c7805 */ /* 0x000fe2000001ff00 */
[----:B------:R-:W-:Y:S01]  /*09e0*/  IABS R21, R25 ;  /* 0x0000001900157213 */ /* 0x000fe20000000000 */
[----:B------:R-:W-:Y:S01]  /*09f0*/  CS2R R62, SRZ ;  /* 0x00000000003e7805 */ /* 0x000fe2000001ff00 */
[----:B------:R-:W-:Y:S01]  /*0a00*/  CS2R R52, SRZ ;  /* 0x0000000000347805 */ /* 0x000fe2000001ff00 */
[----:B------:R-:W-:Y:S01]  /*0a10*/  IMAD.SHL.U32 R100, R100, 0x40, RZ ;  /* 0x0000004064647824 */ /* 0x000fe200078e00ff */
[----:B------:R-:W-:Y:S01]  /*0a20*/  CS2R R54, SRZ ;  /* 0x0000000000367805 */ /* 0x000fe2000001ff00 */
[----:B0-----:R-:W-:-:S02]  /*0a30*/  IADD3 R6, R4, 0xffffffe, RZ ;  /* 0x0ffffffe04067810 */ /* 0x001fc40007ffe0ff */
[----:B------:R-:W-:Y:S02]  /*0a40*/  IABS R4, R0 ;  /* 0x0000000000047213 */ /* 0x000fe40000000000 */
[----:B------:R0:W2:Y:S01]  /*0a50*/  F2I.FTZ.U32.TRUNC.NTZ R7, R6 ;  /* 0x0000000600077305 */ /* 0x0000a2000021f000 */
[----:B-1----:R-:W-:-:S07]  /*0a60*/  IADD3 R2, R10, 0xffffffe, RZ ;  /* 0x0ffffffe0a027810 */ /* 0x002fce0007ffe0ff */
[----:B------:R-:W1:Y:S01]  /*0a70*/  F2I.FTZ.U32.TRUNC.NTZ R3, R2 ;  /* 0x0000000200037305 */ /* 0x000e62000021f000 */
[----:B0-----:R-:W-:Y:S02]  /*0a80*/  IMAD.MOV.U32 R6, RZ, RZ, RZ ;  /* 0x000000ffff067224 */ /* 0x001fe400078e00ff */
[----:B--2---:R-:W-:-:S04]  /*0a90*/  IMAD.MOV R11, RZ, RZ, -R7 ;  /* 0x000000ffff0b7224 */ /* 0x004fc800078e0a07 */
[----:B------:R-:W-:-:S04]  /*0aa0*/  IMAD R11, R11, R16, RZ ;  /* 0x000000100b0b7224 */ /* 0x000fc800078e02ff */
[----:B------:R-:W-:Y:S01]  /*0ab0*/  IMAD.HI.U32 R6, R7, R11, R6 ;  /* 0x0000000b07067227 */ /* 0x000fe200078e0006 */
[----:B------:R-:W-:-:S03]  /*0ac0*/  IABS R11, R8 ;  /* 0x00000008000b7213 */ /* 0x000fc60000000000 */
[----:B------:R-:W-:Y:S02]  /*0ad0*/  IMAD.MOV.U32 R7, RZ, RZ, R4 ;  /* 0x000000ffff077224 */ /* 0x000fe400078e0004 */
[----:B-1----:R-:W-:Y:S02]  /*0ae0*/  IMAD.MOV R10, RZ, RZ, -R3 ;  /* 0x000000ffff0a7224 */ /* 0x002fe400078e0a03 */
[----:B------:R-:W-:-:S04]  /*0af0*/  IMAD.HI.U32 R2, R6, R7, RZ ;  /* 0x0000000706027227 */ /* 0x000fc800078e00ff */
[----:B------:R-:W-:Y:S02]  /*0b00*/  IMAD R13, R10, R5, RZ ;  /* 0x000000050a0d7224 */ /* 0x000fe400078e02ff */
[----:B------:R-:W-:Y:S02]  /*0b10*/  IMAD.MOV R10, RZ, RZ, -R2 ;  /* 0x000000ffff0a7224 */ /* 0x000fe400078e0a02 */
[----:B------:R-:W-:-:S04]  /*0b20*/  IMAD.HI.U32 R4, R6, R11, RZ ;  /* 0x0000000b06047227 */ /* 0x000fc800078e00ff */
[----:B------:R-:W-:Y:S02]  /*0b30*/  IMAD.MOV.U32 R2, RZ, RZ, RZ ;  /* 0x000000ffff027224 */ /* 0x000fe400078e00ff */
[----:B------:R-:W-:Y:S02]  /*0b40*/  IMAD.MOV R4, RZ, RZ, -R4 ;  /* 0x000000ffff047224 */ /* 0x000fe400078e0a04 */
[----:B------:R-:W-:-:S04]  /*0b50*/  IMAD.HI.U32 R14, R3, R13, R2 ;  /* 0x0000000d030e7227 */ /* 0x000fc800078e0002 */
[----:B------:R-:W-:Y:S02]  /*0b60*/  IMAD.MOV.U32 R13, RZ, RZ, R12 ;  /* 0x000000ffff0d7224 */ /* 0x000fe400078e000c */
[----:B------:R-:W-:Y:S02]  /*0b70*/  IMAD R3, R16, R4, R11 ;  /* 0x0000000410037224 */ /* 0x000fe400078e020b */
[----:B------:R-:W-:-:S03]  /*0b80*/  IMAD.HI.U32 R4, R6, R13, RZ ;  /* 0x0000000d06047227 */ /* 0x000fc600078e00ff */
[C---:B------:R-:W-:Y:S01]  /*0b90*/  ISETP.GT.U32.AND P0, PT, R16.reuse, R3, PT ;  /* 0x000000031000720c */ /* 0x040fe20003f04070 */
[----:B------:R-:W-:Y:S02]  /*0ba0*/  IMAD R2, R16, R10, R7 ;  /* 0x0000000a10027224 */ /* 0x000fe400078e0207 */
[----:B------:R-:W-:-:S03]  /*0bb0*/  IMAD.HI.U32 R7, R6, R15, RZ ;  /* 0x0000000f06077227 */ /* 0x000fc600078e00ff */
[C---:B------:R-:W-:Y:S01]  /*0bc0*/  ISETP.GT.U32.AND P1, PT, R16.reuse, R2, PT ;  /* 0x000000021000720c */ /* 0x040fe20003f24070 */
[----:B------:R-:W-:Y:S02]  /*0bd0*/  IMAD.MOV R4, RZ, RZ, -R4 ;  /* 0x000000ffff047224 */ /* 0x000fe400078e0a04 */
[----:B------:R-:W-:Y:S02]  /*0be0*/  IMAD.MOV R10, RZ, RZ, -R7 ;  /* 0x000000ffff0a7224 */ /* 0x000fe400078e0a07 */
[----:B------:R-:W-:Y:S02]  /*0bf0*/  IMAD R7, R16, R4, R13 ;  /* 0x0000000410077224 */ /* 0x000fe400078e020d */
[----:B------:R-:W-:-:S03]  /*0c00*/  IMAD.HI.U32 R4, R6, R17, RZ ;  /* 0x0000001106047227 */ /* 0x000fc600078e00ff */
[----:B------:R-:W-:Y:S01]  /*0c10*/  ISETP.GT.U32.AND P2, PT, R16, R7, PT ;  /* 0x000000071000720c */ /* 0x000fe20003f44070 */
[----:B------:R-:W-:-:S04]  /*0c20*/  IMAD.HI.U32 R11, R6, R19, RZ ;  /* 0x00000013060b7227 */ /* 0x000fc800078e00ff */
[----:B------:R-:W-:Y:S01]  /*0c30*/  IMAD R10, R16, R10, R15 ;  /* 0x0000000a100a7224 */ /* 0x000fe200078e020f */
[----:B------:R-:W-:Y:S01]  /*0c40*/  IABS R15, R18 ;  /* 0x00000012000f7213 */ /* 0x000fe20000000000 */
[----:B------:R-:W-:Y:S02]  /*0c50*/  IMAD.MOV R12, RZ, RZ, -R4 ;  /* 0x000000ffff0c7224 */ /* 0x000fe400078e0a04 */
[----:B------:R-:W-:-:S04]  /*0c60*/  IMAD.HI.U32 R4, R6, R21, RZ ;  /* 0x0000001506047227 */ /* 0x000fc800078e00ff */
[----:B------:R-:W-:Y:S02]  /*0c70*/  IMAD.MOV R13, RZ, RZ, -R11 ;  /* 0x000000ffff0d7224 */ /* 0x000fe400078e0a0b */
[----:B------:R-:W-:Y:S01]  /*0c80*/  IMAD R11, R16, R12, R17 ;  /* 0x0000000c100b7224 */ /* 0x000fe200078e0211 */
[----:B------:R-:W-:Y:S01]  /*0c90*/  IABS R17, R104 ;  /* 0x0000006800117213 */ /* 0x000fe20000000000 */
[----:B------:R-:W-:-:S03]  /*0ca0*/  IMAD.HI.U32 R6, R6, R15, RZ ;  /* 0x0000000f06067227 */ /* 0x000fc600078e00ff */
[----:B------:R-:W-:Y:S01]  /*0cb0*/  ISETP.GT.U32.AND P6, PT, R16, R11, PT ;  /* 0x0000000b1000720c */ /* 0x000fe20003fc4070 */
[----:B------:R-:W-:Y:S02]  /*0cc0*/  IMAD.MOV R4, RZ, RZ, -R4 ;  /* 0x000000ffff047224 */ /* 0x000fe400078e0a04 */
[----:B------:R-:W-:Y:S01]  /*0cd0*/  @!P1 IMAD.IADD R2, R2, 0x1, -R16 ;  /* 0x0000000102029824 */ /* 0x000fe200078e0a10 */
[C---:B------:R-:W-:Y:S01]  /*0ce0*/  ISETP.GT.U32.AND P1, PT, R16.reuse, R10, PT ;  /* 0x0000000a1000720c */ /* 0x040fe20003f24070 */
[----:B------:R-:W-:Y:S02]  /*0cf0*/  IMAD.MOV R6, RZ, RZ, -R6 ;  /* 0x000000ffff067224 */ /* 0x000fe400078e0a06 */
[C---:B------:R-:W-:Y:S01]  /*0d00*/  IMAD R12, R16.reuse, R13, R19 ;  /* 0x0000000d100c7224 */ /* 0x040fe200078e0213 */
[C---:B------:R-:W-:Y:S01]  /*0d10*/  ISETP.GT.U32.AND P5, PT, R16.reuse, R2, PT ;  /* 0x000000021000720c */ /* 0x040fe20003fa4070 */
[C---:B------:R-:W-:Y:S02]  /*0d20*/  IMAD R13, R16.reuse, R4, R21 ;  /* 0x00000004100d7224 */ /* 0x040fe400078e0215 */
[C---:B------:R-:W-:Y:S01]  /*0d30*/  IMAD R15, R16.reuse, R6, R15 ;  /* 0x00000006100f7224 */ /* 0x040fe200078e020f */
[C---:B------:R-:W-:Y:S01]  /*0d40*/  ISETP.GT.U32.AND P3, PT, R16.reuse, R12, PT ;  /* 0x0000000c1000720c */ /* 0x040fe20003f64070 */
[--C-:B------:R-:W-:Y:S01]  /*0d50*/  @!P2 IMAD.IADD R7, R7, 0x1, -R16.reuse ;  /* 0x000000010707a824 */ /* 0x100fe200078e0a10 */
[C---:B------:R-:W-:Y:S01]  /*0d60*/  ISETP.GT.U32.AND P4, PT, R16.reuse, R13, PT ;  /* 0x0000000d1000720c */ /* 0x040fe20003f84070 */
[--C-:B------:R-:W-:Y:S01]  /*0d70*/  @!P0 IMAD.IADD R3, R3, 0x1, -R16.reuse ;  /* 0x0000000103038824 */ /* 0x100fe200078e0a10 */
[----:B------:R-:W-:Y:S01]  /*0d80*/  ISETP.GT.U32.AND P2, PT, R16, R15, PT ;  /* 0x0000000f1000720c */ /* 0x000fe20003f44070 */
[----:B------:R-:W-:Y:S01]  /*0d90*/  @!P6 IMAD.IADD R11, R11, 0x1, -R16 ;  /* 0x000000010b0be824 */ /* 0x000fe200078e0a10 */
[----:B------:R-:W-:Y:S01]  /*0da0*/  ISETP.GE.AND P0, PT, R0, RZ, PT ;  /* 0x000000ff0000720c */ /* 0x000fe20003f06270 */
[----:B------:R-:W-:Y:S01]  /*0db0*/  IMAD.HI.U32 R14, R14, R17, RZ ;  /* 0x000000110e0e7227 */ /* 0x000fe200078e00ff */
[----:B------:R-:W-:-:S02]  /*0dc0*/  ISETP.GT.U32.AND P6, PT, R16, R7, PT ;  /* 0x000000071000720c */ /* 0x000fc40003fc4070 */
[----:B------:R-:W-:Y:S01]  /*0dd0*/  SHF.R.S32.HI R0, RZ, 0x1f, R97 ;  /* 0x0000001fff007819 */ /* 0x000fe20000011461 */
[----:B------:R-:W-:Y:S02]  /*0de0*/  @!P5 IMAD.IADD R2, R2, 0x1, -R16 ;  /* 0x000000010202d824 */ /* 0x000fe400078e0a10 */
[----:B------:R-:W-:Y:S01]  /*0df0*/  IMAD.MOV R14, RZ, RZ, -R14 ;  /* 0x000000ffff0e7224 */ /* 0x000fe200078e0a0e */
[----:B------:R-:W-:Y:S01]  /*0e00*/  LEA.HI R97, R0, R97, RZ, 0x6 ;  /* 0x0000006100617211 */ /* 0x000fe200078f30ff */
[--C-:B------:R-:W-:Y:S01]  /*0e10*/  @!P1 IMAD.IADD R10, R10, 0x1, -R16.reuse ;  /* 0x000000010a0a9824 */ /* 0x100fe200078e0a10 */
[C---:B------:R-:W-:Y:S01]  /*0e20*/  ISETP.GT.U32.AND P1, PT, R16.reuse, R3, PT ;  /* 0x000000031000720c */ /* 0x040fe20003f24070 */
[----:B------:R-:W-:Y:S01]  /*0e30*/  @!P4 IMAD.IADD R13, R13, 0x1, -R16 ;  /* 0x000000010d0dc824 */ /* 0x000fe200078e0a10 */
[C---:B------:R-:W-:Y:S01]  /*0e40*/  ISETP.GT.U32.AND P4, PT, R16.reuse, R11, PT ;  /* 0x0000000b1000720c */ /* 0x040fe20003f84070 */
[----:B------:R-:W-:Y:S01]  /*0e50*/  IMAD.MOV.U32 R6, RZ, RZ, R2 ;  /* 0x000000ffff067224 */ /* 0x000fe200078e0002 */
[----:B------:R-:W-:Y:S01]  /*0e60*/  ISETP.GT.U32.AND P5, PT, R16, R10, PT ;  /* 0x0000000a1000720c */ /* 0x000fe20003fa4070 */
[--C-:B------:R-:W-:Y:S01]  /*0e70*/  @!P3 IMAD.IADD R12, R12, 0x1, -R16.reuse ;  /* 0x000000010c0cb824 */ /* 0x100fe200078e0a10 */
[----:B------:R-:W-:Y:S01]  /*0e80*/  LOP3.LUT R2, R95, 0x10, RZ, 0xc0, !PT ;  /* 0x000000105f027812 */ /* 0x000fe200078ec0ff */
[----:B------:R-:W-:Y:S01]  /*0e90*/  @!P2 IMAD.IADD R15, R15, 0x1, -R16 ;  /* 0x000000010f0fa824 */ /* 0x000fe200078e0a10 */
[----:B------:R-:W-:Y:S01]  /*0ea0*/  SHF.R.S32.HI R97, RZ, 0x6, R97 ;  /* 0x00000006ff617819 */ /* 0x000fe20000011461 */
[----:B------:R-:W-:Y:S01]  /*0eb0*/  IMAD R4, R5, R14, R17 ;  /* 0x0000000e05047224 */ /* 0x000fe200078e0211 */
[C---:B------:R-:W-:Y:S01]  /*0ec0*/  ISETP.GT.U32.AND P2, PT, R16.reuse, R12, PT ;  /* 0x0000000c1000720c */ /* 0x040fe20003f44070 */
[----:B------:R-:W-:Y:S01]  /*0ed0*/  @!P0 IMAD.MOV R6, RZ, RZ, -R6 ;  /* 0x000000ffff068224 */ /* 0x000fe200078e0a06 */
[C---:B------:R-:W-:Y:S01]  /*0ee0*/  ISETP.GT.U32.AND P0, PT, R16.reuse, R13, PT ;  /* 0x0000000d1000720c */ /* 0x040fe20003f04070 */
[--C-:B------:R-:W-:Y:S01]  /*0ef0*/  @!P6 IMAD.IADD R7, R7, 0x1, -R16.reuse ;  /* 0x000000010707e824 */ /* 0x100fe200078e0a10 */
[----:B------:R-:W-:Y:S01]  /*0f00*/  ISETP.GT.U32.AND P3, PT, R16, R15, PT ;  /* 0x0000000f1000720c */ /* 0x000fe20003f64070 */
[----:B------:R-:W-:Y:S01]  /*0f10*/  IMAD.SHL.U32 R0, R9, 0x2, RZ ;  /* 0x0000000209007824 */ /* 0x000fe200078e00ff */
[----:B------:R-:W-:Y:S01]  /*0f20*/  ISETP.GT.U32.AND P6, PT, R5, R4, PT ;  /* 0x000000040500720c */ /* 0x000fe20003fc4070 */
[--C-:B------:R-:W-:Y:S01]  /*0f30*/  @!P1 IMAD.IADD R3, R3, 0x1, -R16.reuse ;  /* 0x0000000103039824 */ /* 0x100fe200078e0a10 */
[----:B------:R-:W-:Y:S01]  /*0f40*/  LOP3.LUT R9, R37, 0x7, RZ, 0xc0, !PT ;  /* 0x0000000725097812 */ /* 0x000fe200078ec0ff */
[--C-:B------:R-:W-:Y:S01]  /*0f50*/  @!P5 IMAD.IADD R10, R10, 0x1, -R16.reuse ;  /* 0x000000010a0ad824 */ /* 0x100fe200078e0a10 */
[----:B------:R-:W-:Y:S01]  /*0f60*/  ISETP.GE.AND P1, PT, R18, RZ, PT ;  /* 0x000000ff1200720c */ /* 0x000fe20003f26270 */
[--C-:B------:R-:W-:Y:S01]  /*0f70*/  @!P4 IMAD.IADD R11, R11, 0x1, -R16.reuse ;  /* 0x000000010b0bc824 */ /* 0x100fe200078e0a10 */
[----:B------:R-:W-:Y:S01]  /*0f80*/  ISETP.GE.AND P5, PT, R8, RZ, PT ;  /* 0x000000ff0800720c */ /* 0x000fe20003fa6270 */
[--C-:B------:R-:W-:Y:S01]  /*0f90*/  @!P2 IMAD.IADD R12, R12, 0x1, -R16.reuse ;  /* 0x000000010c0ca824 */ /* 0x100fe200078e0a10 */
[----:B------:R-:W-:Y:S01]  /*0fa0*/  LEA.HI R17, R38, R2, RZ, 0x1f ;  /* 0x0000000226117211 */ /* 0x000fe200078ff8ff */
[--C-:B------:R-:W-:Y:S01]  /*0fb0*/  @!P0 IMAD.IADD R13, R13, 0x1, -R16.reuse ;  /* 0x000000010d0d8824 */ /* 0x100fe200078e0a10 */
[----:B------:R-:W-:Y:S01]  /*0fc0*/  ISETP.GE.AND P0, PT, R23, RZ, PT ;  /* 0x000000ff1700720c */ /* 0x000fe20003f06270 */
[----:B------:R-:W-:Y:S01]  /*0fd0*/  @!P3 IMAD.IADD R15, R15, 0x1, -R16 ;  /* 0x000000010f0fb824 */ /* 0x000fe200078e0a10 */
[----:B------:R-:W-:Y:S01]  /*0fe0*/  SHF.R.U32.HI R2, RZ, 0x2, R38 ;  /* 0x00000002ff027819 */ /* 0x000fe20000011626 */
[----:B------:R-:W-:Y:S01]  /*0ff0*/  @!P6 IMAD.IADD R4, R4, 0x1, -R5 ;  /* 0x000000010404e824 */ /* 0x000fe200078e0a05 */
[----:B------:R-:W-:Y:S01]  /*1000*/  LOP3.LUT P6, RZ, R37, 0x100, RZ, 0xc0, !PT ;  /* 0x0000010025ff7812 */ /* 0x000fe200078cc0ff */
[C---:B------:R-:W-:Y:S01]  /*1010*/  IMAD R16, R9.reuse, 0x90, RZ ;  /* 0x0000009009107824 */ /* 0x040fe200078e02ff */
[----:B------:R-:W-:Y:S01]  /*1020*/  LOP3.LUT R2, R2, 0x3fe, R95, 0x78, !PT ;  /* 0x000003fe02027812 */ /* 0x000fe200078e785f */
[----:B------:R-:W-:Y:S01]  /*1030*/  IMAD.MOV.U32 R8, RZ, RZ, R3 ;  /* 0x000000ffff087224 */ /* 0x000fe200078e0003 */
[----:B------:R-:W-:Y:S01]  /*1040*/  SEL R3, RZ, 0x210, !P6 ;  /* 0x00000210ff037807 */ /* 0x000fe20007000000 */
[----:B------:R-:W-:Y:S01]  /*1050*/  IMAD R14, R9, 0x210, RZ ;  /* 0x00000210090e7824 */ /* 0x000fe200078e02ff */
[----:B------:R-:W-:Y:S01]  /*1060*/  LOP3.LUT R95, R16, 0x30, R95, 0x78, !PT ;  /* 0x00000030105f7812 */ /* 0x000fe200078e785f */
[----:B------:R-:W-:Y:S01]  /*1070*/  IMAD.MOV.U32 R16, RZ, RZ, R15 ;  /* 0x000000ffff107224 */ /* 0x000fe200078e000f */
[----:B------:R-:W-:Y:S01]  /*1080*/  ISETP.GE.AND P4, PT, R20, RZ, PT ;  /* 0x000000ff1400720c */ /* 0x000fe20003f86270 */
[----:B------:R-:W-:Y:S01]  /*1090*/  @!P5 IMAD.MOV R8, RZ, RZ, -R8 ;  /* 0x000000ffff08d224 */ /* 0x000fe200078e0a08 */
[----:B------:R-:W-:Y:S01]  /*10a0*/  ISETP.GT.U32.AND P6, PT, R5, R4, PT ;  /* 0x000000040500720c */ /* 0x000fe20003fc4070 */
[----:B------:R-:W-:Y:S01]  /*10b0*/  @!P1 IMAD.MOV R16, RZ, RZ, -R16 ;  /* 0x000000ffff109224 */ /* 0x000fe200078e0a10 */
[----:B------:R-:W-:Y:S01]  /*10c0*/  LOP3.LUT R0, R3, R0, RZ, 0x3c, !PT ;  /* 0x0000000003007212 */ /* 0x000fe200078e3cff */
[C---:B------:R-:W-:Y:S01]  /*10d0*/  IMAD.SHL.U32 R3, R37.reuse, 0x100, RZ ;  /* 0x0000010025037824 */ /* 0x040fe200078e00ff */
[----:B------:R-:W-:Y:S01]  /*10e0*/  ISETP.GE.AND P1, PT, R104, RZ, PT ;  /* 0x000000ff6800720c */ /* 0x000fe20003f26270 */
[----:B------:R-:W-:Y:S01]  /*10f0*/  @!P0 IMAD.MOV R11, RZ, RZ, -R11 ;  /* 0x000000ffff0b8224 */ /* 0x000fe200078e0a0b */
[----:B------:R-:W-:Y:S01]  /*1100*/  ISETP.GE.AND P2, PT, R22, RZ, PT ;  /* 0x000000ff1600720c */ /* 0x000fe20003f46270 */
[----:B------:R-:W-:Y:S01]  /*1110*/  IMAD.SHL.U32 R18, R37, 0x20, RZ ;  /* 0x0000002025127824 */ /* 0x000fe200078e00ff */
[----:B------:R-:W-:-:S02]  /*1120*/  ISETP.GE.AND P3, PT, R24, RZ, PT ;  /* 0x000000ff1800720c */ /* 0x000fc40003f66270 */
[----:B------:R-:W-:Y:S01]  /*1130*/  ISETP.GE.AND P5, PT, R25, RZ, PT ;  /* 0x000000ff1900720c */ /* 0x000fe20003fa6270 */
[----:B------:R-:W-:Y:S01]  /*1140*/  @!P4 IMAD.MOV R7, RZ, RZ, -R7 ;  /* 0x000000ffff07c224 */ /* 0x000fe200078e0a07 */
[----:B------:R-:W-:Y:S01]  /*1150*/  ISETP.NE.AND P0, PT, RZ, c[0x0][0x178], PT ;  /* 0x00005e00ff007a0c */ /* 0x000fe20003f05270 */
[----:B------:R-:W-:Y:S01]  /*1160*/  @!P6 IMAD.IADD R4, R4, 0x1, -R5 ;  /* 0x000000010404e824 */ /* 0x000fe200078e0a05 */
[----:B------:R-:W-:Y:S01]  /*1170*/  LOP3.LUT R14, R14, R17, RZ, 0x3c, !PT ;  /* 0x000000110e0e7212 */ /* 0x000fe200078e3cff */
[----:B------:R0:W-:Y:S01]  /*1180*/  STL [R1], R18 ;  /* 0x0000001201007387 */ /* 0x0001e20000100800 */
[----:B------:R-:W-:Y:S01]  /*1190*/  LOP3.LUT R3, R3, 0x1000, RZ, 0xc0, !PT ;  /* 0x0000100003037812 */ /* 0x000fe200078ec0ff */
[----:B------:R-:W-:Y:S01]  /*11a0*/  @!P1 IMAD.MOV R4, RZ, RZ, -R4 ;  /* 0x000000ffff049224 */ /* 0x000fe200078e0a04 */
[----:B------:R-:W-:Y:S01]  /*11b0*/  ISETP.NE.AND P4, PT, RZ, c[0x0][0x17c], PT ;  /* 0x00005f00ff007a0c */ /* 0x000fe20003f85270 */
[----:B------:R-:W-:Y:S01]  /*11c0*/  @!P2 IMAD.MOV R10, RZ, RZ, -R10 ;  /* 0x000000ffff0aa224 */ /* 0x000fe200078e0a0a */
[----:B------:R-:W-:Y:S01]  /*11d0*/  LOP3.LUT R5, RZ, c[0x0][0x17c], RZ, 0x33, !PT ;  /* 0x00005f00ff057a12 */ /* 0x000fe200078e33ff */
[----:B------:R-:W-:Y:S01]  /*11e0*/  IMAD.IADD R3, R3, 0x1, R14 ;  /* 0x0000000103037824 */ /* 0x000fe200078e020e */
[----:B------:R-:W-:Y:S01]  /*11f0*/  LOP3.LUT R95, R95, 0x400, R18, 0xf8, !PT ;  /* 0x000004005f5f7812 */ /* 0x000fe200078ef812 */
[----:B------:R-:W-:Y:S01]  /*1200*/  IMAD.MOV.U32 R14, RZ, RZ, R13 ;  /* 0x000000ffff0e7224 */ /* 0x000fe200078e000d */
[C---:B------:R-:W-:Y:S01]  /*1210*/  SEL R92, R5.reuse, R6, !P4 ;  /* 0x00000006055c7207 */ /* 0x040fe20006000000 */
[----:B------:R-:W-:Y:S01]  /*1220*/  @!P3 IMAD.MOV R12, RZ, RZ, -R12 ;  /* 0x000000ffff0cb224 */ /* 0x000fe200078e0a0c */
[----:B------:R-:W-:Y:S01]  /*1230*/  @!P0 LOP3.LUT R4, RZ, c[0x0][0x178], RZ, 0x33, !PT ;  /* 0x00005e00ff048a12 */ /* 0x000fe200078e33ff */
[----:B------:R-:W-:Y:S01]  /*1240*/  @!P5 IMAD.MOV R14, RZ, RZ, -R14 ;  /* 0x000000ffff0ed224 */ /* 0x000fe200078e0a0e */
[C---:B------:R-:W-:Y:S01]  /*1250*/  SEL R91, R5.reuse, R8, !P4 ;  /* 0x00000008055b7207 */ /* 0x040fe20006000000 */
[----:B------:R-:W-:Y:S01]  /*1260*/  IMAD R92, R92, c[0x0][0x190], RZ ;  /* 0x000064005c5c7a24 */ /* 0x000fe200078e02ff */
[C---:B------:R-:W-:Y:S01]  /*1270*/  SEL R89, R5.reuse, R7, !P4 ;  /* 0x0000000705597207 */ /* 0x040fe20006000000 */
[----:B------:R-:W-:Y:S01]  /*1280*/  IMAD R4, R4, c[0x0][0x184], RZ ;  /* 0x0000610004047a24 */ /* 0x000fe200078e02ff */
[C---:B------:R-:W-:Y:S01]  /*1290*/  SEL R46, R5.reuse, R10, !P4 ;  /* 0x0000000a052e7207 */ /* 0x040fe20006000000 */
[----:B------:R-:W-:Y:S01]  /*12a0*/  IMAD R7, R94, c[0x0][0x188], RZ ;  /* 0x000062005e077a24 */ /* 0x000fe200078e02ff */
[C---:B------:R-:W-:Y:S01]  /*12b0*/  SEL R15, R5.reuse, R11, !P4 ;  /* 0x0000000b050f7207 */ /* 0x040fe20006000000 */
[----:B------:R-:W-:Y:S01]  /*12c0*/  IMAD R8, R106, c[0x0][0x188], RZ ;  /* 0x000062006a087a24 */ /* 0x000fe200078e02ff */
[----:B------:R-:W-:Y:S01]  /*12d0*/  SEL R13, R5, R12, !P4 ;  /* 0x0000000c050d7207 */ /* 0x000fe20006000000 */
[----:B------:R-:W-:Y:S01]  /*12e0*/  IMAD R7, R107, c[0x0][0x188], RZ ;  /* 0x000062006b077a24 */ /* 0x000fe200078e02ff */
[----:B------:R-:W-:Y:S01]  /*12f0*/  SEL R82, R5, R14, !P4 ;  /* 0x0000000e05527207 */ /* 0x000fe20006000000 */
[----:B------:R-:W-:Y:S01]  /*1300*/  IMAD R91, R91, c[0x0][0x190], RZ ;  /* 0x000064005b5b7a24 */ /* 0x000fe200078e02ff */
[----:B------:R-:W-:Y:S01]  /*1310*/  SEL R84, R5, R16, !P4 ;  /* 0x0000001005547207 */ /* 0x000fe20006000000 */
[----:B------:R-:W-:Y:S01]  /*1320*/  IMAD R5, R105, c[0x0][0x188], RZ ;  /* 0x0000620069057a24 */ /* 0x000fe200078e02ff */
[----:B------:R-:W-:Y:S01]  /*1330*/  LEA R10, P6, R4, c[0x0][0x160], 0x1 ;  /* 0x00005800040a7a11 */ /* 0x000fe200078c08ff */
[----:B------:R-:W-:Y:S01]  /*1340*/  IMAD R5, R108, c[0x0][0x188], RZ ;  /* 0x000062006c057a24 */ /* 0x000fe200078e02ff */
[----:B------:R-:W-:Y:S01]  /*1350*/  LEA R93, P0, R92, c[0x0][0x168], 0x1 ;  /* 0x00005a005c5d7a11 */ /* 0x000fe200078008ff */
[----:B------:R-:W-:Y:S01]  /*1360*/  IMAD R89, R89, c[0x0][0x190], RZ ;  /* 0x0000640059597a24 */ /* 0x000fe200078e02ff */
[----:B------:R-:W-:Y:S01]  /*1370*/  LOP3.LUT R6, R37, 0x3f, RZ, 0xc0, !PT ;  /* 0x0000003f25067812 */ /* 0x000fe200078ec0ff */
[----:B------:R-:W-:Y:S01]  /*1380*/  IMAD R46, R46, c[0x0][0x190], RZ ;  /* 0x000064002e2e7a24 */ /* 0x000fe200078e02ff */
[----:B------:R-:W-:Y:S01]  /*1390*/  LEA.HI.X.SX32 R11, R4, c[0x0][0x164], 0x1, P6 ;  /* 0x00005900040b7a11 */ /* 0x000fe200030f0eff */
[----:B------:R-:W-:Y:S01]  /*13a0*/  IMAD R15, R15, c[0x0][0x190], RZ ;  /* 0x000064000f0f7a24 */ /* 0x000fe200078e02ff */
[----:B------:R-:W-:Y:S01]  /*13b0*/  LEA.HI.X.SX32 R92, R92, c[0x0][0x16c], 0x1, P0 ;  /* 0x00005b005c5c7a11 */ /* 0x000fe200000f0eff */
[----:B------:R-:W-:Y:S01]  /*13c0*/  IMAD R13, R13, c[0x0][0x190], RZ ;  /* 0x000064000d0d7a24 */ /* 0x000fe200078e02ff */
[----:B------:R-:W-:Y:S01]  /*13d0*/  LEA R90, P1, R91, c[0x0][0x168], 0x1 ;  /* 0x00005a005b5a7a11 */ /* 0x000fe200078208ff */
        /* <DEDUP_REMOVED lines=13> */
[----:B------:R-:W-:Y:S01]  /*14b0*/  LEA.HI.X.SX32 R91, R91, c[0x0][0x16c], 0x1, P1 ;  /* 0x00005b005b5b7a11 */ /* 0x000fe200008f0eff */
        /* <DEDUP_REMOVED lines=13> */
[----:B------:R-:W-:Y:S01]  /*1590*/  CS2R R16, SRZ ;  /* 0x0000000000107805 */ /* 0x000fe2000001ff00 */
[----:B------:R-:W-:Y:S01]  /*15a0*/  IMAD R8, R122, c[0x0][0x188], RZ ;  /* 0x000062007a087a24 */ /* 0x000fe200078e02ff */
[----:B0-----:R-:W-:Y:S01]  /*15b0*/  CS2R R18, SRZ ;  /* 0x0000000000127805 */ /* 0x001fe2000001ff00 */
[----:B------:R-:W-:Y:S01]  /*15c0*/  IMAD R7, R123, c[0x0][0x188], RZ ;  /* 0x000062007b077a24 */ /* 0x000fe200078e02ff */
[----:B------:R-:W-:Y:S01]  /*15d0*/  LOP3.LUT R103, R0, 0x20, RZ, 0x3c, !PT ;  /* 0x0000002000677812 */ /* 0x000fe200078e3cff */
[----:B------:R-:W-:Y:S01]  /*15e0*/  IMAD R5, R124, c[0x0][0x188], RZ ;  /* 0x000062007c057a24 */ /* 0x000fe200078e02ff */
[C---:B------:R-:W-:Y:S01]  /*15f0*/  LOP3.LUT R102, R0.reuse, 0x40, RZ, 0x3c, !PT ;  /* 0x0000004000667812 */ /* 0x040fe200078e3cff */
[----:B------:R-:W-:Y:S01]  /*1600*/  IMAD R8, R125, c[0x0][0x188], RZ ;  /* 0x000062007d087a24 */ /* 0x000fe200078e02ff */
[----:B------:R-:W-:Y:S01]  /*1610*/  LOP3.LUT R101, R0, 0x60, RZ, 0x3c, !PT ;  /* 0x0000006000657812 */ /* 0x000fe200078e3cff */
[----:B------:R-:W-:Y:S01]  /*1620*/  IMAD R7, R36, c[0x0][0x188], RZ ;  /* 0x0000620024077a24 */ /* 0x000fe200078e02ff */
[----:B------:R-:W-:Y:S01]  /*1630*/  LOP3.LUT R96, R95, 0x40, RZ, 0x3c, !PT ;  /* 0x000000405f607812 */ /* 0x000fe200078e3cff */
[----:B------:R-:W-:-:S02]  /*1640*/  IMAD R5, R35, c[0x0][0x188], RZ ;  /* 0x0000620023057a24 */ /* 0x000fc400078e02ff */
[----:B------:R-:W-:Y:S02]  /*1650*/  IMAD R8, R34, c[0x0][0x188], RZ ;  /* 0x0000620022087a24 */ /* 0x000fe400078e02ff */
[----:B------:R-:W-:Y:S02]  /*1660*/  IMAD R7, R33, c[0x0][0x188], RZ ;  /* 0x0000620021077a24 */ /* 0x000fe400078e02ff */
[----:B------:R-:W-:Y:S02]  /*1670*/  IMAD R5, R32, c[0x0][0x188], RZ ;  /* 0x0000620020057a24 */ /* 0x000fe400078e02ff */
[----:B------:R-:W-:Y:S02]  /*1680*/  IMAD R8, R31, c[0x0][0x188], RZ ;  /* 0x000062001f087a24 */ /* 0x000fe400078e02ff */
[----:B------:R-:W-:Y:S02]  /*1690*/  IMAD R7, R30, c[0x0][0x188], RZ ;  /* 0x000062001e077a24 */ /* 0x000fe400078e02ff */
[----:B------:R-:W-:-:S02]  /*16a0*/  IMAD R5, R29, c[0x0][0x188], RZ ;  /* 0x000062001d057a24 */ /* 0x000fc400078e02ff */
[----:B------:R-:W-:Y:S02]  /*16b0*/  IMAD R8, R28, c[0x0][0x188], RZ ;  /* 0x000062001c087a24 */ /* 0x000fe400078e02ff */
[----:B------:R-:W-:Y:S02]  /*16c0*/  IMAD R7, R27, c[0x0][0x188], RZ ;  /* 0x000062001b077a24 */ /* 0x000fe400078e02ff */
[----:B------:R-:W-:Y:S02]  /*16d0*/  IMAD R5, R26, c[0x0][0x188], RZ ;  /* 0x000062001a057a24 */ /* 0x000fe400078e02ff */
[----:B------:R-:W-:Y:S02]  /*16e0*/  IMAD R99, R6, c[0x0][0x18c], RZ ;  /* 0x0000630006637a24 */ /* 0x000fe400078e02ff */
.L_x_3:
[C---:B------:R-:W-:Y:S01]  /*16f0*/  ISETP.GE.AND P0, PT, R94.reuse, UR4, PT ;  /* 0x000000045e007c0c */ /* 0x040fe2000bf06270 */
[----:B------:R-:W-:Y:S01]  /*1700*/  IMAD R4, R94, c[0x0][0x188], RZ ;  /* 0x000062005e047a24 */ /* 0x000fe200078e02ff */
[----:B------:R-:W-:-:S03]  /*1710*/  PRMT R80, RZ, 0x7610, R80 ;  /* 0x00007610ff507816 */ /* 0x000fc60000000050 */
[----:B------:R-:W-:-:S08]  /*1720*/  IMAD.WIDE R4, R4, 0x2, R10 ;  /* 0x0000000204047825 */ /* 0x000fd000078e020a */
[----:B------:R0:W2:Y:S01]  /*1730*/  @!P0 LDG.E.U16 R80, [R4.64] ;  /* 0x0000000604508981 */ /* 0x0000a2000c1e1500 */
[C---:B------:R-:W-:Y:S02]  /*1740*/  LOP3.LUT R7, R94.reuse, 0x6, RZ, 0xfc, !PT ;  /* 0x000000065e077812 */ /* 0x040fe400078efcff */
[C---:B------:R-:W-:Y:S02]  /*1750*/  LOP3.LUT R9, R94.reuse, 0x2, RZ, 0xfc, !PT ;  /* 0x000000025e097812 */ /* 0x040fe400078efcff */
[----:B------:R-:W-:Y:S02]  /*1760*/  ISETP.GE.AND P2, PT, R7, UR4, PT ;  /* 0x0000000407007c0c */ /* 0x000fe4000bf46270 */
[C---:B------:R-:W-:Y:S02]  /*1770*/  LOP3.LUT R7, R94.reuse, 0x2, RZ, 0xfc, !PT ;  /* 0x000000025e077812 */ /* 0x040fe400078efcff */
[----:B------:R-:W-:Y:S02]  /*1780*/  ISETP.GE.AND P0, PT, R9, UR4, PT ;  /* 0x0000000409007c0c */ /* 0x000fe4000bf06270 */
[----:B------:R-:W-:Y:S01]  /*1790*/  PRMT R41, RZ, 0x7610, R41 ;  /* 0x00007610ff297816 */ /* 0x000fe20000000029 */
[----:B------:R-:W-:Y:S01]  /*17a0*/  IMAD R7, R7, c[0x0][0x188], RZ ;  /* 0x0000620007077a24 */ /* 0x000fe200078e02ff */
[----:B------:R-:W-:-:S02]  /*17b0*/  LOP3.LUT R22, R94, 0xc, RZ, 0xfc, !PT ;  /* 0x0000000c5e167812 */ /* 0x000fc400078efcff */
[C---:B------:R-:W-:Y:S01]  /*17c0*/  LOP3.LUT R8, R94.reuse, 0x4, RZ, 0xfc, !PT ;  /* 0x000000045e087812 */ /* 0x040fe200078efcff */
[----:B0-----:R-:W-:Y:S01]  /*17d0*/  IMAD.WIDE R4, R7, 0x2, R10 ;  /* 0x0000000207047825 */ /* 0x001fe200078e020a */
[----:B------:R-:W-:Y:S02]  /*17e0*/  LOP3.LUT R6, R94, 0x8, RZ, 0xfc, !PT ;  /* 0x000000085e067812 */ /* 0x000fe400078efcff */
[----:B------:R-:W-:Y:S02]  /*17f0*/  ISETP.GE.AND P1, PT, R8, UR4, PT ;  /* 0x0000000408007c0c */ /* 0x000fe4000bf26270 */
[----:B------:R-:W-:Y:S01]  /*1800*/  LOP3.LUT R8, R94, 0x6, RZ, 0xfc, !PT ;  /* 0x000000065e087812 */ /* 0x000fe200078efcff */
[----:B------:R0:W3:Y:S01]  /*1810*/  @!P0 LDG.E.U16 R41, [R4.64] ;  /* 0x0000000604298981 */ /* 0x0000e2000c1e1500 */
[----:B------:R-:W-:Y:S02]  /*1820*/  ISETP.GE.AND P0, PT, R22, UR4, PT ;  /* 0x0000000416007c0c */ /* 0x000fe4000bf06270 */
[----:B------:R-:W-:Y:S01]  /*1830*/  LOP3.LUT R22, R94, 0x8, RZ, 0xfc, !PT ;  /* 0x000000085e167812 */ /* 0x000fe200078efcff */
[----:B------:R-:W-:Y:S01]  /*1840*/  IMAD R8, R8, c[0x0][0x188], RZ ;  /* 0x0000620008087a24 */ /* 0x000fe200078e02ff */
[----:B------:R-:W-:-:S02]  /*1850*/  ISETP.GE.AND P3, PT, R6, UR4, PT ;  /* 0x0000000406007c0c */ /* 0x000fc4000bf66270 */
[----:B------:R-:W-:Y:S01]  /*1860*/  PRMT R27, RZ, 0x7610, R27 ;  /* 0x00007610ff1b7816 */ /* 0x000fe2000000001b */
[----:B------:R-:W-:Y:S01]  /*1870*/  IMAD R22, R22, c[0x0][0x188], RZ ;  /* 0x0000620016167a24 */ /* 0x000fe200078e02ff */
[----:B------:R-:W-:Y:S01]  /*1880*/  LOP3.LUT R6, R94, 0x4, RZ, 0xfc, !PT ;  /* 0x000000045e067812 */ /* 0x000fe200078efcff */
[----:B------:R-:W-:Y:S01]  /*1890*/  IMAD.WIDE R8, R8, 0x2, R10 ;  /* 0x0000000208087825 */ /* 0x000fe200078e020a */
[----:B------:R-:W-:Y:S02]  /*18a0*/  LOP3.LUT R23, R94, 0xa, RZ, 0xfc, !PT ;  /* 0x0000000a5e177812 */ /* 0x000fe400078efcff */
[----:B------:R-:W-:Y:S01]  /*18b0*/  PRMT R34, RZ, 0x7610, R34 ;  /* 0x00007610ff227816 */ /* 0x000fe20000000022 */
[----:B0-----:R-:W-:Y:S01]  /*18c0*/  IMAD.WIDE R4, R22, 0x2, R10 ;  /* 0x0000000216047825 */ /* 0x001fe200078e020a */
[----:B------:R-:W-:Y:S01]  /*18d0*/  LOP3.LUT R22, R94, 0xc, RZ, 0xfc, !PT ;  /* 0x0000000c5e167812 */ /* 0x000fe200078efcff */
[----:B------:R0:W4:Y:S01]  /*18e0*/  @!P2 LDG.E.U16 R27, [R8.64] ;  /* 0x00000006081ba981 */ /* 0x000122000c1e1500 */
[----:B------:R-:W-:Y:S01]  /*18f0*/  PRMT R21, RZ, 0x7610, R21 ;  /* 0x00007610ff157816 */ /* 0x000fe20000000015 */
[----:B------:R-:W-:Y:S01]  /*1900*/  IMAD R6, R6, c[0x0][0x188], RZ ;  /* 0x0000620006067a24 */ /* 0x000fe200078e02ff */
[----:B------:R-:W-:Y:S01]  /*1910*/  ISETP.GE.AND P4, PT, R23, UR4, PT ;  /* 0x0000000417007c0c */ /* 0x000fe2000bf86270 */
[----:B------:R-:W-:-:S02]  /*1920*/  IMAD R22, R22, c[0x0][0x188], RZ ;  /* 0x0000620016167a24 */ /* 0x000fc400078e02ff */
[--C-:B------:R-:W-:Y:S01]  /*1930*/  IMAD.WIDE R6, R6, 0x2, R10.reuse ;  /* 0x0000000206067825 */ /* 0x100fe200078e020a */
[----:B------:R1:W5:Y:S03]  /*1940*/  @!P3 LDG.E.U16 R21, [R4.64] ;  /* 0x000000060415b981 */ /* 0x000366000c1e1500 */
[----:B0-----:R-:W-:Y:S01]  /*1950*/  IMAD.WIDE R8, R22, 0x2, R10 ;  /* 0x0000000216087825 */ /* 0x001fe200078e020a */
[C---:B------:R-:W-:Y:S01]  /*1960*/  LOP3.LUT R22, R94.reuse, 0x12, RZ, 0xfc, !PT ;  /* 0x000000125e167812 */ /* 0x040fe200078efcff */
[----:B------:R0:W2:Y:S01]  /*1970*/  @!P1 LDG.E.U16 R34, [R6.64] ;  /* 0x0000000606229981 */ /* 0x0000a2000c1e1500 */
[----:B------:R-:W-:Y:S02]  /*1980*/  LOP3.LUT R23, R94, 0xe, RZ, 0xfc, !PT ;  /* 0x0000000e5e177812 */ /* 0x000fe400078efcff */
[----:B------:R-:W-:Y:S02]  /*1990*/  ISETP.GE.AND P3, PT, R22, UR4, PT ;  /* 0x0000000416007c0c */ /* 0x000fe4000bf66270 */
[----:B------:R-:W-:-:S02]  /*19a0*/  LOP3.LUT R22, R94, 0xe, RZ, 0xfc, !PT ;  /* 0x0000000e5e167812 */ /* 0x000fc400078efcff */
[----:B------:R-:W-:Y:S02]  /*19b0*/  PRMT R33, RZ, 0x7610, R33 ;  /* 0x00007610ff217816 */ /* 0x000fe40000000021 */
[----:B------:R-:W-:Y:S01]  /*19c0*/  ISETP.GE.AND P1, PT, R23, UR4, PT ;  /* 0x0000000417007c0c */ /* 0x000fe2000bf26270 */
[----:B------:R-:W-:Y:S01]  /*19d0*/  IMAD R22, R22, c[0x0][0x188], RZ ;  /* 0x0000620016167a24 */ /* 0x000fe200078e02ff */
[C---:B0-----:R-:W-:Y:S02]  /*19e0*/  LOP3.LUT R7, R94.reuse, 0xa, RZ, 0xfc, !PT ;  /* 0x0000000a5e077812 */ /* 0x041fe400078efcff */
[----:B------:R-:W-:Y:S01]  /*19f0*/  LOP3.LUT R23, R94, 0x10, RZ, 0xfc, !PT ;  /* 0x000000105e177812 */ /* 0x000fe200078efcff */
[----:B------:R0:W2:Y:S02]  /*1a00*/  @!P0 LDG.E.U16 R33, [R8.64] ;  /* 0x0000000608218981 */ /* 0x0000a4000c1e1500 */
[----:B------:R-:W-:Y:S01]  /*1a10*/  IMAD R7, R7, c[0x0][0x188], RZ ;  /* 0x0000620007077a24 */ /* 0x000fe200078e02ff */
[----:B------:R-:W-:-:S02]  /*1a20*/  ISETP.GE.AND P2, PT, R23, UR4, PT ;  /* 0x0000000417007c0c */ /* 0x000fc4000bf46270 */
[----:B------:R-:W-:Y:S01]  /*1a30*/  LOP3.LUT R23, R94, 0x14, RZ, 0xfc, !PT ;  /* 0x000000145e177812 */ /* 0x000fe200078efcff */
[----:B------:R-:W-:Y:S01]  /*1a40*/  IMAD.WIDE R6, R7, 0x2, R10 ;  /* 0x0000000207067825 */ /* 0x000fe200078e020a */
[----:B------:R-:W-:-:S03]  /*1a50*/  PRMT R40, RZ, 0x7610, R40 ;  /* 0x00007610ff287816 */ /* 0x000fc60000000028 */
[----:B0-----:R-:W-:Y:S01]  /*1a60*/  IMAD.WIDE R8, R22, 0x2, R10 ;  /* 0x0000000216087825 */ /* 0x001fe200078e020a */
[C---:B------:R-:W-:Y:S02]  /*1a70*/  LOP3.LUT R22, R94.reuse, 0x12, RZ, 0xfc, !PT ;  /* 0x000000125e167812 */ /* 0x040fe400078efcff */
[----:B------:R-:W-:Y:S01]  /*1a80*/  ISETP.GE.AND P0, PT, R23, UR4, PT ;  /* 0x0000000417007c0c */ /* 0x000fe2000bf06270 */
[----:B------:R0:W2:Y:S01]  /*1a90*/  @!P4 LDG.E.U16 R40, [R6.64] ;  /* 0x000000060628c981 */ /* 0x0000a2000c1e1500 */
[----:B------:R-:W-:Y:S01]  /*1aa0*/  LOP3.LUT R23, R94, 0x10, RZ, 0xfc, !PT ;  /* 0x000000105e177812 */ /* 0x000fe200078efcff */
[----:B------:R-:W-:Y:S01]  /*1ab0*/  IMAD R22, R22, c[0x0][0x188], RZ ;  /* 0x0000620016167a24 */ /* 0x000fe200078e02ff */
[----:B------:R-:W-:-:S03]  /*1ac0*/  PRMT R26, RZ, 0x7610, R26 ;  /* 0x00007610ff1a7816 */ /* 0x000fc6000000001a */
[----:B------:R-:W-:Y:S01]  /*1ad0*/  IMAD R23, R23, c[0x0][0x188], RZ ;  /* 0x0000620017177a24 */ /* 0x000fe200078e02ff */
[----:B------:R-:W-:Y:S02]  /*1ae0*/  PRMT R20, RZ, 0x7610, R20 ;  /* 0x00007610ff147816 */ /* 0x000fe40000000014 */
[----:B------:R1:W2:Y:S01]  /*1af0*/  @!P1 LDG.E.U16 R26, [R8.64] ;  /* 0x00000006081a9981 */ /* 0x0002a2000c1e1500 */
[----:B0-----:R-:W-:Y:S01]  /*1b00*/  IMAD.WIDE R6, R22, 0x2, R10 ;  /* 0x0000000216067825 */ /* 0x001fe200078e020a */
[----:B------:R-:W-:-:S03]  /*1b10*/  LOP3.LUT R22, R94, 0x16, RZ, 0xfc, !PT ;  /* 0x000000165e167812 */ /* 0x000fc600078efcff */
[----:B-1----:R-:W-:Y:S01]  /*1b20*/  IMAD.WIDE R4, R23, 0x2, R10 ;  /* 0x0000000217047825 */ /* 0x002fe200078e020a */
[----:B------:R-:W-:Y:S02]  /*1b30*/  ISETP.GE.AND P1, PT, R22, UR4, PT ;  /* 0x0000000416007c0c */ /* 0x000fe4000bf26270 */
[----:B------:R-:W-:Y:S01]  /*1b40*/  LOP3.LUT R23, R94, 0x14, RZ, 0xfc, !PT ;  /* 0x000000145e177812 */ /* 0x000fe200078efcff */
[----:B------:R-:W-:Y:S01]  /*1b50*/  IMAD R22, R22, c[0x0][0x188], RZ ;  /* 0x0000620016167a24 */ /* 0x000fe200078e02ff */
[----:B------:R-:W-:Y:S01]  /*1b60*/  PRMT R39, RZ, 0x7610, R39 ;  /* 0x00007610ff277816 */ /* 0x000fe20000000027 */
[----:B------:R0:W2:Y:S01]  /*1b70*/  @!P2 LDG.E.U16 R20, [R4.64] ;  /* 0x000000060414a981 */ /* 0x0000a2000c1e1500 */
[----:B------:R-:W-:Y:S01]  /*1b80*/  ISETP.GE.AND P2, PT, R125, UR4, PT ;  /* 0x000000047d007c0c */ /* 0x000fe2000bf46270 */
[----:B------:R-:W-:Y:S01]  /*1b90*/  IMAD R23, R23, c[0x0][0x188], RZ ;  /* 0x0000620017177a24 */ /* 0x000fe200078e02ff */
[----:B------:R-:W-:Y:S02]  /*1ba0*/  PRMT R25, RZ, 0x7610, R25 ;  /* 0x00007610ff197816 */ /* 0x000fe40000000019 */
[----:B------:R-:W-:Y:S01]  /*1bb0*/  PRMT R32, RZ, 0x7610, R32 ;  /* 0x00007610ff207816 */ /* 0x000fe20000000020 */
[----:B------:R1:W2:Y:S01]  /*1bc0*/  @!P3 LDG.E.U16 R39, [R6.64] ;  /* 0x000000060627b981 */ /* 0x0002a2000c1e1500 */
[----:B------:R-:W-:-:S04]  /*1bd0*/  IMAD.WIDE R8, R23, 0x2, R10 ;  /* 0x0000000217087825 */ /* 0x000fc800078e020a */
[----:B0-----:R-:W-:Y:S01]  /*1be0*/  IMAD.WIDE R4, R22, 0x2, R10 ;  /* 0x0000000216047825 */ /* 0x001fe200078e020a */
[----:B------:R-:W-:Y:S01]  /*1bf0*/  ISETP.GE.AND P3, PT, R123, UR4, PT ;  /* 0x000000047b007c0c */ /* 0x000fe2000bf66270 */
[----:B------:R0:W2:Y:S02]  /*1c00*/  @!P0 LDG.E.U16 R32, [R8.64] ;  /* 0x0000000608208981 */ /* 0x0000a4000c1e1500 */
[----:B-1----:R-:W-:Y:S01]  /*1c10*/  IMAD R7, R125, c[0x0][0x188], RZ ;  /* 0x000062007d077a24 */ /* 0x002fe200078e02ff */
[----:B------:R-:W-:Y:S01]  /*1c20*/  PRMT R42, RZ, 0x7610, R42 ;  /* 0x00007610ff2a7816 */ /* 0x000fe2000000002a */
[----:B------:R1:W2:Y:S01]  /*1c30*/  @!P1 LDG.E.U16 R25, [R4.64] ;  /* 0x0000000604199981 */ /* 0x0002a2000c1e1500 */
[----:B------:R-:W-:Y:S01]  /*1c40*/  ISETP.GE.AND P1, PT, R122, UR4, PT ;  /* 0x000000047a007c0c */ /* 0x000fe2000bf26270 */
[----:B------:R-:W-:Y:S01]  /*1c50*/  IMAD.WIDE R6, R7, 0x2, R10 ;  /* 0x0000000207067825 */ /* 0x000fe200078e020a */
[----:B------:R-:W-:-:S03]  /*1c60*/  ISETP.GE.AND P0, PT, R124, UR4, PT ;  /* 0x000000047c007c0c */ /* 0x000fc6000bf06270 */
[----:B------:R-:W-:Y:S01]  /*1c70*/  IMAD R23, R124, c[0x0][0x188], RZ ;  /* 0x000062007c177a24 */ /* 0x000fe200078e02ff */
[----:B------:R0:W2:Y:S01]  /*1c80*/  @!P2 LDG.E.U16 R42, [R6.64] ;  /* 0x00000006062aa981 */ /* 0x0000a2000c1e1500 */
[----:B------:R-:W-:Y:S02]  /*1c90*/  IMAD R22, R123, c[0x0][0x188], RZ ;  /* 0x000062007b167a24 */ /* 0x000fe400078e02ff */
[----:B-1----:R-:W-:Y:S01]  /*1ca0*/  IMAD R5, R122, c[0x0][0x188], RZ ;  /* 0x000062007a057a24 */ /* 0x002fe200078e02ff */
[----:B------:R-:W-:Y:S01]  /*1cb0*/  PRMT R31, RZ, 0x7610, R31 ;  /* 0x00007610ff1f7816 */ /* 0x000fe2000000001f */
[----:B0-----:R-:W-:Y:S01]  /*1cc0*/  IMAD.WIDE R8, R23, 0x2, R10 ;  /* 0x0000000217087825 */ /* 0x001fe200078e020a */
[----:B------:R-:W-:Y:S02]  /*1cd0*/  ISETP.GE.AND P2, PT, R120, UR4, PT ;  /* 0x0000000478007c0c */ /* 0x000fe4000bf46270 */
[----:B------:R-:W-:Y:S01]  /*1ce0*/  PRMT R24, RZ, 0x7610, R24 ;  /* 0x00007610ff187816 */ /* 0x000fe20000000018 */
[----:B------:R-:W-:Y:S01]  /*1cf0*/  IMAD.WIDE R22, R22, 0x2, R10 ;  /* 0x0000000216167825 */ /* 0x000fe200078e020a */
[----:B------:R-:W-:-:S03]  /*1d00*/  PRMT R38, RZ, 0x7610, R38 ;  /* 0x00007610ff267816 */ /* 0x000fc60000000026 */
[----:B------:R-:W-:Y:S01]  /*1d10*/  IMAD.WIDE R4, R5, 0x2, R10 ;  /* 0x0000000205047825 */ /* 0x000fe200078e020a */
[----:B------:R-:W-:Y:S01]  /*1d20*/  ISETP.GE.AND P4, PT, R118, UR4, PT ;  /* 0x0000000476007c0c */ /* 0x000fe2000bf86270 */
[----:B------:R0:W3:Y:S02]  /*1d30*/  @!P3 LDG.E.U16 R31, [R22.64] ;  /* 0x00000006161fb981 */ /* 0x0000e4000c1e1500 */
[----:B------:R-:W-:Y:S01]  /*1d40*/  IMAD R7, R120, c[0x0][0x188], RZ ;  /* 0x0000620078077a24 */ /* 0x000fe200078e02ff */
[----:B------:R-:W-:Y:S01]  /*1d50*/  ISETP.GE.AND P3, PT, R119, UR4, PT ;  /* 0x0000000477007c0c */ /* 0x000fe2000bf66270 */
[----:B------:R1:W3:Y:S01]  /*1d60*/  @!P1 LDG.E.U16 R24, [R4.64] ;  /* 0x0000000604189981 */ /* 0x0002e2000c1e1500 */
[----:B------:R-:W-:Y:S01]  /*1d70*/  PRMT R45, RZ, 0x7610, R45 ;  /* 0x00007610ff2d7816 */ /* 0x000fe2000000002d */
[----:B------:R-:W-:Y:S02]  /*1d80*/  IMAD.WIDE R6, R7, 0x2, R10 ;  /* 0x0000000207067825 */ /* 0x000fe400078e020a */
[----:B------:R0:W3:Y:S01]  /*1d90*/  @!P0 LDG.E.U16 R38, [R8.64] ;  /* 0x0000000608268981 */ /* 0x0000e2000c1e1500 */
[----:B------:R-:W-:-:S02]  /*1da0*/  ISETP.GE.AND P0, PT, R117, UR4, PT ;  /* 0x0000000475007c0c */ /* 0x000fc4000bf06270 */
[----:B------:R-:W-:Y:S01]  /*1db0*/  PRMT R30, RZ, 0x7610, R30 ;  /* 0x00007610ff1e7816 */ /* 0x000fe2000000001e */
[----:B------:R0:W3:Y:S01]  /*1dc0*/  @!P2 LDG.E.U16 R45, [R6.64] ;  /* 0x00000006062da981 */ /* 0x0000e2000c1e1500 */
[----:B-1----:R-:W-:Y:S01]  /*1dd0*/  IMAD R5, R118, c[0x0][0x188], RZ ;  /* 0x0000620076057a24 */ /* 0x002fe200078e02ff */
[----:B------:R-:W-:Y:S01]  /*1de0*/  PRMT R37, RZ, 0x7610, R37 ;  /* 0x00007610ff257816 */ /* 0x000fe20000000025 */
[----:B0-----:R-:W-:Y:S02]  /*1df0*/  IMAD R9, R119, c[0x0][0x188], RZ ;  /* 0x0000620077097a24 */ /* 0x001fe400078e02ff */
[----:B------:R-:W-:Y:S01]  /*1e00*/  IMAD.WIDE R4, R5, 0x2, R10 ;  /* 0x0000000205047825 */ /* 0x000fe200078e020a */
[----:B------:R-:W-:-:S03]  /*1e10*/  ISETP.GE.AND P1, PT, R116, UR4, PT ;  /* 0x0000000474007c0c */ /* 0x000fc6000bf26270 */
[----:B------:R-:W-:Y:S01]  /*1e20*/  IMAD R7, R117, c[0x0][0x188], RZ ;  /* 0x0000620075077a24 */ /* 0x000fe200078e02ff */
[----:B------:R-:W-:Y:S01]  /*1e30*/  PRMT R23, RZ, 0x7610, R23 ;  /* 0x00007610ff177816 */ /* 0x000fe20000000017 */
[--C-:B------:R-:W-:Y:S01]  /*1e40*/  IMAD.WIDE R8, R9, 0x2, R10.reuse ;  /* 0x0000000209087825 */ /* 0x100fe200078e020a */
[----:B------:R0:W3:Y:S01]  /*1e50*/  @!P4 LDG.E.U16 R30, [R4.64] ;  /* 0x00000006041ec981 */ /* 0x0000e2000c1e1500 */
[----:B------:R-:W-:Y:S02]  /*1e60*/  ISETP.GE.AND P2, PT, R115, UR4, PT ;  /* 0x0000000473007c0c */ /* 0x000fe4000bf46270 */
[----:B------:R-:W-:Y:S01]  /*1e70*/  IMAD.WIDE R6, R7, 0x2, R10 ;  /* 0x0000000207067825 */ /* 0x000fe200078e020a */
[----:B------:R1:W4:Y:S01]  /*1e80*/  @!P3 LDG.E.U16 R37, [R8.64] ;  /* 0x000000060825b981 */ /* 0x000322000c1e1500 */
[----:B------:R-:W-:Y:S02]  /*1e90*/  PRMT R44, RZ, 0x7610, R44 ;  /* 0x00007610ff2c7816 */ /* 0x000fe4000000002c */
[----:B0-----:R-:W-:Y:S01]  /*1ea0*/  IMAD R5, R116, c[0x0][0x188], RZ ;  /* 0x0000620074057a24 */ /* 0x001fe200078e02ff */
[----:B------:R-:W-:Y:S01]  /*1eb0*/  ISETP.GE.AND P3, PT, R114, UR4, PT ;  /* 0x0000000472007c0c */ /* 0x000fe2000bf66270 */
[----:B------:R0:W4:Y:S01]  /*1ec0*/  @!P0 LDG.E.U16 R23, [R6.64] ;  /* 0x0000000606178981 */ /* 0x000122000c1e1500 */
[----:B-1----:R-:W-:-:S02]  /*1ed0*/  IMAD R8, R115, c[0x0][0x188], RZ ;  /* 0x0000620073087a24 */ /* 0x002fc400078e02ff */
[----:B------:R-:W-:Y:S01]  /*1ee0*/  IMAD.WIDE R4, R5, 0x2, R10 ;  /* 0x0000000205047825 */ /* 0x000fe200078e020a */
[----:B------:R-:W-:Y:S02]  /*1ef0*/  ISETP.GE.AND P0, PT, R113, UR4, PT ;  /* 0x0000000471007c0c */ /* 0x000fe4000bf06270 */
[----:B------:R-:W-:Y:S01]  /*1f00*/  PRMT R36, RZ, 0x7610, R36 ;  /* 0x00007610ff247816 */ /* 0x000fe20000000024 */
[----:B------:R-:W-:Y:S01]  /*1f10*/  IMAD R9, R114, c[0x0][0x188], RZ ;  /* 0x0000620072097a24 */ /* 0x000fe200078e02ff */
[----:B------:R-:W-:Y:S01]  /*1f20*/  ISETP.GE.AND P4, PT, R112, UR4, PT ;  /* 0x0000000470007c0c */ /* 0x000fe2000bf86270 */
[----:B0-----:R-:W-:Y:S01]  /*1f30*/  IMAD.WIDE R6, R8, 0x2, R10 ;  /* 0x0000000208067825 */ /* 0x001fe200078e020a */
[----:B------:R0:W4:Y:S01]  /*1f40*/  @!P1 LDG.E.U16 R44, [R4.64] ;  /* 0x00000006042c9981 */ /* 0x000122000c1e1500 */
[----:B------:R-:W-:Y:S02]  /*1f50*/  PRMT R29, RZ, 0x7610, R29 ;  /* 0x00007610ff1d7816 */ /* 0x000fe4000000001d */
[----:B------:R-:W-:Y:S01]  /*1f60*/  IMAD.WIDE R8, R9, 0x2, R10 ;  /* 0x0000000209087825 */ /* 0x000fe200078e020a */
[----:B------:R1:W4:Y:S01]  /*1f70*/  @!P2 LDG.E.U16 R36, [R6.64] ;  /* 0x000000060624a981 */ /* 0x000322000c1e1500 */
[----:B------:R-:W-:-:S02]  /*1f80*/  PRMT R22, RZ, 0x7610, R22 ;  /* 0x00007610ff167816 */ /* 0x000fc40000000016 */
[----:B0-----:R-:W-:Y:S01]  /*1f90*/  IMAD R5, R113, c[0x0][0x188], RZ ;  /* 0x0000620071057a24 */ /* 0x001fe200078e02ff */
[----:B------:R-:W-:Y:S01]  /*1fa0*/  ISETP.GE.AND P1, PT, R111, UR4, PT ;  /* 0x000000046f007c0c */ /* 0x000fe2000bf26270 */
[----:B------:R0:W4:Y:S01]  /*1fb0*/  @!P3 LDG.E.U16 R29, [R8.64] ;  /* 0x00000006081db981 */ /* 0x000122000c1e1500 */
[----:B-1----:R-:W-:Y:S02]  /*1fc0*/  IMAD R7, R112, c[0x0][0x188], RZ ;  /* 0x0000620070077a24 */ /* 0x002fe400078e02ff */
[----:B------:R-:W-:Y:S01]  /*1fd0*/  IMAD.WIDE R4, R5, 0x2, R10 ;  /* 0x0000000205047825 */ /* 0x000fe200078e020a */
[----:B------:R-:W-:-:S03]  /*1fe0*/  PRMT R43, RZ, 0x7610, R43 ;  /* 0x00007610ff2b7816 */ /* 0x000fc6000000002b */
[----:B------:R-:W-:Y:S01]  /*1ff0*/  IMAD.WIDE R6, R7, 0x2, R10 ;  /* 0x0000000207067825 */ /* 0x000fe200078e020a */
[----:B------:R1:W4:Y:S01]  /*2000*/  @!P0 LDG.E.U16 R22, [R4.64] ;  /* 0x0000000604168981 */ /* 0x000322000c1e1500 */
[----:B------:R-:W-:Y:S02]  /*2010*/  ISETP.GE.AND P0, PT, R109, UR4, PT ;  /* 0x000000046d007c0c */ /* 0x000fe4000bf06270 */
[----:B0-----:R-:W-:Y:S01]  /*2020*/  IMAD R8, R111, c[0x0][0x188], RZ ;  /* 0x000062006f087a24 */ /* 0x001fe200078e02ff */
[----:B------:R-:W-:Y:S01]  /*2030*/  PRMT R35, RZ, 0x7610, R35 ;  /* 0x00007610ff237816 */ /* 0x000fe20000000023 */
[----:B------:R-:W-:Y:S01]  /*2040*/  IMAD R9, R110, c[0x0][0x188], RZ ;  /* 0x000062006e097a24 */ /* 0x000fe200078e02ff */
[----:B------:R0:W4:Y:S01]  /*2050*/  @!P4 LDG.E.U16 R43, [R6.64] ;  /* 0x00000006062bc981 */ /* 0x000122000c1e1500 */
[----:B-1----:R-:W-:Y:S01]  /*2060*/  IMAD.WIDE R4, R8, 0x2, R10 ;  /* 0x0000000208047825 */ /* 0x002fe200078e020a */
[----:B------:R-:W-:-:S04]  /*2070*/  PRMT R76, RZ, 0x7610, R76 ;  /* 0x00007610ff4c7816 */ /* 0x000fc8000000004c */
[----:B------:R1:W4:Y:S01]  /*2080*/  @!P1 LDG.E.U16 R35, [R4.64] ;  /* 0x0000000604239981 */ /* 0x000322000c1e1500 */
[----:B0-----:R-:W-:-:S04]  /*2090*/  IMAD.WIDE R6, R9, 0x2, R10 ;  /* 0x0000000209067825 */ /* 0x001fc800078e020a */
[----:B------:R-:W-:Y:S01]  /*20a0*/  IMAD R9, R109, c[0x0][0x188], RZ ;  /* 0x000062006d097a24 */ /* 0x000fe200078e02ff */
[----:B------:R-:W-:-:S03]  /*20b0*/  ISETP.GE.AND P1, PT, R108, UR4, PT ;  /* 0x000000046c007c0c */ /* 0x000fc6000bf26270 */
[----:B-1----:R-:W-:Y:S01]  /*20c0*/  IMAD.WIDE R4, R9, 0x2, R10 ;  /* 0x0000000209047825 */ /* 0x002fe200078e020a */
[----:B------:R-:W-:-:S03]  /*20d0*/  PRMT R77, RZ, 0x7610, R77 ;  /* 0x00007610ff4d7816 */ /* 0x000fc6000000004d */
[----:B------:R-:W-:Y:S01]  /*20e0*/  IMAD R8, R108, c[0x0][0x188], RZ ;  /* 0x000062006c087a24 */ /* 0x000fe200078e02ff */
[----:B------:R0:W4:Y:S01]  /*20f0*/  @!P0 LDG.E.U16 R76, [R4.64] ;  /* 0x00000006044c8981 */ /* 0x000122000c1e1500 */
[----:B------:R-:W-:Y:S02]  /*2100*/  ISETP.GE.AND P0, PT, R107, UR4, PT ;  /* 0x000000046b007c0c */ /* 0x000fe4000bf06270 */
[----:B------:R-:W-:Y:S01]  /*2110*/  PRMT R78, RZ, 0x7610, R78 ;  /* 0x00007610ff4e7816 */ /* 0x000fe2000000004e */
[----:B0-----:R-:W-:-:S04]  /*2120*/  IMAD.WIDE R4, R8, 0x2, R10 ;  /* 0x0000000208047825 */ /* 0x001fc800078e020a */
[----:B------:R-:W-:Y:S01]  /*2130*/  IMAD R8, R107, c[0x0][0x188], RZ ;  /* 0x000062006b087a24 */ /* 0x000fe200078e02ff */
[----:B------:R0:W4:Y:S01]  /*2140*/  @!P1 LDG.E.U16 R77, [R4.64] ;  /* 0x00000006044d9981 */ /* 0x000122000c1e1500 */
[----:B------:R-:W-:-:S03]  /*2150*/  ISETP.GE.AND P1, PT, R106, UR4, PT ;  /* 0x000000046a007c0c */ /* 0x000fc6000bf26270 */
[----:B------:R-:W1:Y:S01]  /*2160*/  S2R R9, SR_TID.X ;  /* 0x0000000000097919 */ /* 0x000e620000002100 */
[----:B0-----:R-:W-:Y:S01]  /*2170*/  IMAD.WIDE R4, R8, 0x2, R10 ;  /* 0x0000000208047825 */ /* 0x001fe200078e020a */
[----:B------:R-:W-:-:S03]  /*2180*/  ISETP.GE.AND P2, PT, R110, UR4, PT ;  /* 0x000000046e007c0c */ /* 0x000fc6000bf46270 */
[----:B------:R-:W-:Y:S01]  /*2190*/  IMAD R8, R106, c[0x0][0x188], RZ ;  /* 0x000062006a087a24 */ /* 0x000fe200078e02ff */
[----:B------:R0:W4:Y:S01]  /*21a0*/  @!P0 LDG.E.U16 R78, [R4.64] ;  /* 0x00000006044e8981 */ /* 0x000122000c1e1500 */
[----:B------:R-:W-:Y:S02]  /*21b0*/  ISETP.GE.AND P0, PT, R105, UR4, PT ;  /* 0x0000000469007c0c */ /* 0x000fe4000bf06270 */
[----:B------:R-:W-:Y:S02]  /*21c0*/  PRMT R79, RZ, 0x7610, R79 ;  /* 0x00007610ff4f7816 */ /* 0x000fe4000000004f */
[----:B------:R-:W-:Y:S01]  /*21d0*/  PRMT R28, RZ, 0x7610, R28 ;  /* 0x00007610ff1c7816 */ /* 0x000fe2000000001c */
[----:B0-----:R-:W-:Y:S01]  /*21e0*/  IMAD.WIDE R4, R8, 0x2, R10 ;  /* 0x0000000208047825 */ /* 0x001fe200078e020a */
[----:B------:R-:W-:-:S04]  /*21f0*/  PRMT R85, RZ, 0x7610, R85 ;  /* 0x00007610ff557816 */ /* 0x000fc80000000055 */
[----:B------:R0:W4:Y:S01]  /*2200*/  @!P2 LDG.E.U16 R28, [R6.64] ;  /* 0x00000006061ca981 */ /* 0x000122000c1e1500 */
[----:B------:R-:W-:-:S03]  /*2210*/  IMAD R8, R105, c[0x0][0x188], RZ ;  /* 0x0000620069087a24 */ /* 0x000fc600078e02ff */
[----:B------:R0:W4:Y:S02]  /*2220*/  @!P1 LDG.E.U16 R79, [R4.64] ;  /* 0x00000006044f9981 */ /* 0x000124000c1e1500 */
[----:B0-----:R-:W-:-:S05]  /*2230*/  IMAD.WIDE R4, R8, 0x2, R10 ;  /* 0x0000000208047825 */ /* 0x001fca00078e020a */
[----:B------:R0:W4:Y:S04]  /*2240*/  @!P0 LDG.E.U16 R85, [R4.64] ;  /* 0x0000000604558981 */ /* 0x000128000c1e1500 */
[----:B------:R-:W-:Y:S01]  /*2250*/  BAR.SYNC.DEFER_BLOCKING 0x0 ;  /* 0x0000000000007b1d */ /* 0x000fe20000010000 */
[----:B-1----:R-:W-:-:S04]  /*2260*/  LOP3.LUT R9, R9, 0x3f, RZ, 0xc0, !PT ;  /* 0x0000003f09097812 */ /* 0x002fc800078ec0ff */
[----:B------:R-:W-:Y:S01]  /*2270*/  ISETP.GE.AND P1, PT, R9, UR4, PT ;  /* 0x0000000409007c0c */ /* 0x000fe2000bf26270 */
[--C-:B------:R-:W-:Y:S02]  /*2280*/  IMAD.MOV.U32 R8, RZ, RZ, R83.reuse ;  /* 0x000000ffff087224 */ /* 0x100fe400078e0053 */
[----:B------:R-:W-:Y:S01]  /*2290*/  IMAD.MOV.U32 R9, RZ, RZ, R84 ;  /* 0x000000ffff097224 */ /* 0x000fe200078e0054 */
[----:B------:R-:W-:-:S03]  /*22a0*/  PRMT R83, RZ, 0x7610, R83 ;  /* 0x00007610ff537816 */ /* 0x000fc60000000053 */
[----:B0-----:R-:W-:-:S06]  /*22b0*/  IMAD.WIDE R4, R99, 0x2, R8 ;  /* 0x0000000263047825 */ /* 0x001fcc00078e0208 */
[----:B------:R0:W4:Y:S02]  /*22c0*/  @!P1 LDG.E.U16 R83, [R4.64] ;  /* 0x0000000604539981 */ /* 0x000124000c1e1500 */
[--C-:B0-----:R-:W-:Y:S02]  /*22d0*/  IMAD.MOV.U32 R4, RZ, RZ, R81.reuse ;  /* 0x000000ffff047224 */ /* 0x101fe400078e0051 */
[----:B------:R-:W-:Y:S01]  /*22e0*/  IMAD.MOV.U32 R5, RZ, RZ, R82 ;  /* 0x000000ffff057224 */ /* 0x000fe200078e0052 */
[----:B------:R-:W-:-:S03]  /*22f0*/  PRMT R81, RZ, 0x7610, R81 ;  /* 0x00007610ff517816 */ /* 0x000fc60000000051 */
[----:B------:R-:W-:Y:S01]  /*2300*/  IMAD.WIDE R6, R99, 0x2, R4 ;  /* 0x0000000263067825 */ /* 0x000fe200078e0204 */
[----:B------:R-:W-:-:S04]  /*2310*/  PRMT R82, RZ, 0x7610, R82 ;  /* 0x00007610ff527816 */ /* 0x000fc80000000052 */
[----:B------:R0:W4:Y:S01]  /*2320*/  @!P1 LDG.E.U16 R81, [R6.64] ;  /* 0x0000000606519981 */ /* 0x000122000c1e1500 */
[----:B------:R-:W-:Y:S01]  /*2330*/  PRMT R84, RZ, 0x7610, R84 ;  /* 0x00007610ff547816 */ /* 0x000fe20000000054 */
[----:B0-----:R-:W-:Y:S02]  /*2340*/  IMAD.MOV.U32 R6, RZ, RZ, R12 ;  /* 0x000000ffff067224 */ /* 0x001fe400078e000c */
[----:B------:R-:W-:-:S04]  /*2350*/  IMAD.MOV.U32 R7, RZ, RZ, R13 ;  /* 0x000000ffff077224 */ /* 0x000fc800078e000d */
[----:B------:R-:W-:-:S05]  /*2360*/  IMAD.WIDE R12, R99, 0x2, R6 ;  /* 0x00000002630c7825 */ /* 0x000fca00078e0206 */
[----:B------:R0:W4:Y:S01]  /*2370*/  @!P1 LDG.E.U16 R82, [R12.64] ;  /* 0x000000060c529981 */ /* 0x000122000c1e1500 */
[----:B------:R-:W-:Y:S01]  /*2380*/  PRMT R86, RZ, 0x7610, R86 ;  /* 0x00007610ff567816 */ /* 0x000fe20000000056 */
[----:B0-----:R-:W-:-:S05]  /*2390*/  IMAD.WIDE R12, R99, 0x2, R14 ;  /* 0x00000002630c7825 */ /* 0x001fca00078e020e */
[----:B------:R0:W4:Y:S01]  /*23a0*/  @!P1 LDG.E.U16 R84, [R12.64] ;  /* 0x000000060c549981 */ /* 0x000122000c1e1500 */
[----:B------:R-:W-:Y:S01]  /*23b0*/  PRMT R87, RZ, 0x7610, R87 ;  /* 0x00007610ff577816 */ /* 0x000fe20000000057 */
[----:B0-----:R-:W-:Y:S02]  /*23c0*/  IMAD.MOV.U32 R12, RZ, RZ, R47 ;  /* 0x000000ffff0c7224 */ /* 0x001fe400078e002f */
[----:B------:R-:W-:-:S04]  /*23d0*/  IMAD.MOV.U32 R13, RZ, RZ, R46 ;  /* 0x000000ffff0d7224 */ /* 0x000fc800078e002e */
[----:B------:R-:W-:Y:S01]  /*23e0*/  IMAD.WIDE R46, R99, 0x2, R12 ;  /* 0x00000002632e7825 */ /* 0x000fe200078e020c */
[----:B------:R-:W-:-:S04]  /*23f0*/  LOP3.LUT R93, R93, R92, RZ, 0x3c, !PT ;  /* 0x0000005c5d5d7212 */ /* 0x000fc800078e3cff */
[----:B------:R0:W4:Y:S01]  /*2400*/  @!P1 LDG.E.U16 R86, [R46.64] ;  /* 0x000000062e569981 */ /* 0x000122000c1e1500 */
[----:B------:R-:W-:Y:S02]  /*2410*/  LOP3.LUT R92, R93, R92, RZ, 0x3c, !PT ;  /* 0x0000005c5d5c7212 */ /* 0x000fe400078e3cff */
[----:B------:R-:W-:Y:S01]  /*2420*/  PRMT R121, RZ, 0x7610, R121 ;  /* 0x00007610ff797816 */ /* 0x000fe20000000079 */
[----:B0-----:R-:W-:Y:S01]  /*2430*/  IMAD.WIDE R46, R99, 0x2, R88 ;  /* 0x00000002632e7825 */ /* 0x001fe200078e0258 */
[----:B------:R-:W-:-:S04]  /*2440*/  LOP3.LUT R93, R93, R92, RZ, 0x3c, !PT ;  /* 0x0000005c5d5d7212 */ /* 0x000fc800078e3cff */
[----:B------:R0:W4:Y:S04]  /*2450*/  @!P1 LDG.E.U16 R87, [R46.64] ;  /* 0x000000062e579981 */ /* 0x000128000c1e1500 */
[----:B--2---:R1:W-:Y:S01]  /*2460*/  STS.U16 [R0], R80 ;  /* 0x0000005000007388 */ /* 0x0043e20000000400 */
[----:B0-----:R-:W-:Y:S01]  /*2470*/  IMAD.WIDE R46, R99, 0x2, R90 ;  /* 0x00000002632e7825 */ /* 0x001fe200078e025a */
[----:B-1----:R-:W-:-:S04]  /*2480*/  PRMT R80, RZ, 0x7610, R80 ;  /* 0x00007610ff507816 */ /* 0x002fc80000000050 */
[----:B------:R0:W2:Y:S02]  /*2490*/  @!P1 LDG.E.U16 R121, [R46.64] ;  /* 0x000000062e799981 */ /* 0x0000a4000c1e1500 */
[----:B0-----:R-:W-:-:S05]  /*24a0*/  IMAD.WIDE R46, R99, 0x2, R92 ;  /* 0x00000002632e7825 */ /* 0x001fca00078e025c */
[----:B------:R-:W2:Y:S04]  /*24b0*/  @!P1 LDG.E.U16 R80, [R46.64] ;  /* 0x000000062e509981 */ /* 0x000ea8000c1e1500 */
[----:B-----5:R-:W-:Y:S04]  /*24c0*/  STS.U16 [R0+0x1000], R21 ;  /* 0x0010001500007388 */ /* 0x020fe80000000400 */
[----:B------:R-:W-:Y:S04]  /*24d0*/  STS.U16 [R0+0x2000], R20 ;  /* 0x0020001400007388 */ /* 0x000fe80000000400 */
[----:B------:R-:W-:Y:S04]  /*24e0*/  STS.U16 [R0+0x3000], R42 ;  /* 0x0030002a00007388 */ /* 0x000fe80000000400 */
[----:B---3--:R-:W-:Y:S04]  /*24f0*/  STS.U16 [R0+0x4000], R45 ;  /* 0x0040002d00007388 */ /* 0x008fe80000000400 */
[----:B----4-:R-:W-:Y:S04]  /*2500*/  STS.U16 [R0+0x5000], R44 ;  /* 0x0050002c00007388 */ /* 0x010fe80000000400 */
[----:B------:R-:W-:Y:S04]  /*2510*/  STS.U16 [R0+0x6000], R43 ;  /* 0x0060002b00007388 */ /* 0x000fe80000000400 */
        /* <DEDUP_REMOVED lines=31> */
[----:B--2---:R-:W-:Y:S04]  /*2710*/  STS.U16 [R2+0x9800], R121 ;  /* 0x0098007902007388 */ /* 0x004fe80000000400 */
[----:B------:R-:W-:Y:S04]  /*2720*/  STS.U16 [R2+0x9c00], R80 ;  /* 0x009c005002007388 */ /* 0x000fe80000000400 */
[----:B------:R-:W-:Y:S06]  /*2730*/  BAR.SYNC.DEFER_BLOCKING 0x0 ;  /* 0x0000000000007b1d */ /* 0x000fec0000010000 */
[----:B------:R-:W-:Y:S04]  /*2740*/  LDSM.16.M88.4 R20, [R95+0x8000] ;  /* 0x008000005f14783b */ /* 0x000fe80000000200 */
[----:B------:R-:W0:Y:S04]  /*2750*/  LDSM.16.MT88.4 R36, [R3+0x100] ;  /* 0x000100000324783b */ /* 0x000e280000004200 */
[----:B------:R-:W1:Y:S04]  /*2760*/  LDSM.16.MT88.4 R76, [R3] ;  /* 0x00000000034c783b */ /* 0x000e680000004200 */
[----:B------:R-:W2:Y:S04]  /*2770*/  LDSM.16.M88.4 R24, [R95+0x8800] ;  /* 0x008800005f18783b */ /* 0x000ea80000000200 */
[----:B------:R-:W3:Y:S04]  /*2780*/  LDSM.16.M88.4 R28, [R95+0x9000] ;  /* 0x009000005f1c783b */ /* 0x000ee80000000200 */
[----:B------:R-:W4:Y:S04]  /*2790*/  LDSM.16.M88.4 R32, [R95+0x9800] ;  /* 0x009800005f20783b */ /* 0x000f280000000200 */
[----:B------:R-:W5:Y:S04]  /*27a0*/  LDSM.16.MT88.4 R44, [R3+0x2100] ;  /* 0x00210000032c783b */ /* 0x000f680000004200 */
[----:B------:R-:W3:Y:S04]  /*27b0*/  LDSM.16.MT88.4 R40, [R3+0x2000] ;  /* 0x002000000328783b */ /* 0x000ee80000004200 */
[----:B------:R-:W-:Y:S04]  /*27c0*/  LDSM.16.MT88.4 R84, [R3+0x4000] ;  /* 0x004000000354783b */ /* 0x000fe80000004200 */
[----:B------:R-:W-:Y:S01]  /*27d0*/  LDSM.16.MT88.4 R80, [R3+0x4100] ;  /* 0x004100000350783b */ /* 0x000fe20000004200 */
[-C--:B0-----:R-:W-:Y:S08]  /*27e0*/  HMMA.16816.F32 R64, R36, R20.reuse, R64 ;  /* 0x000000142440723c */ /* 0x081ff00000001840 */
[C---:B-1----:R-:W-:Y:S08]  /*27f0*/  HMMA.16816.F32 R48, R76.reuse, R20, R48 ;  /* 0x000000144c30723c */ /* 0x042ff00000001830 */
[C---:B--2---:R-:W-:Y:S08]  /*2800*/  HMMA.16816.F32 R56, R76.reuse, R24, R56 ;  /* 0x000000184c38723c */ /* 0x044ff00000001838 */
[C---:B---3--:R-:W-:Y:S08]  /*2810*/  HMMA.16816.F32 R68, R76.reuse, R28, R68 ;  /* 0x0000001c4c44723c */ /* 0x048ff00000001844 */
[----:B----4-:R-:W-:Y:S08]  /*2820*/  HMMA.16816.F32 R72, R76, R32, R72 ;  /* 0x000000204c48723c */ /* 0x010ff00000001848 */
[C---:B------:R-:W-:Y:S08]  /*2830*/  HMMA.16816.F32 R60, R36.reuse, R24, R60 ;  /* 0x00000018243c723c */ /* 0x040ff0000000183c */
[C---:B------:R-:W-:Y:S08]  /*2840*/  HMMA.16816.F32 R52, R36.reuse, R28, R52 ;  /* 0x0000001c2434723c */ /* 0x040ff00000001834 */
[----:B------:R-:W-:Y:S01]  /*2850*/  HMMA.16816.F32 R16, R36, R32, R16 ;  /* 0x000000202410723c */ /* 0x000fe20000001810 */
[----:B------:R-:W-:Y:S07]  /*2860*/  LDSM.16.M88.4 R36, [R96+0x9000] ;  /* 0x009000006024783b */ /* 0x000fee0000000200 */
[-C--:B-----5:R-:W-:Y:S01]  /*2870*/  HMMA.16816.F32 R76, R44, R22.reuse, R64 ;  /* 0x000000162c4c723c */ /* 0x0a0fe20000001840 */
[----:B------:R-:W0:Y:S07]  /*2880*/  LDSM.16.M88.4 R64, [R96+0x8000] ;  /* 0x008000006040783b */ /* 0x000e2e0000000200 */
[C---:B------:R-:W-:Y:S01]  /*2890*/  HMMA.16816.F32 R48, R40.reuse, R22, R48 ;  /* 0x000000162830723c */ /* 0x040fe20000001830 */
[----:B------:R-:W-:Y:S07]  /*28a0*/  LDSM.16.M88.4 R20, [R96+0x9800] ;  /* 0x009800006014783b */ /* 0x000fee0000000200 */
[C---:B------:R-:W-:Y:S08]  /*28b0*/  HMMA.16816.F32 R56, R40.reuse, R26, R56 ;  /* 0x0000001a2838723c */ /* 0x040ff00000001838 */
[C---:B------:R-:W-:Y:S08]  /*28c0*/  HMMA.16816.F32 R68, R40.reuse, R30, R68 ;  /* 0x0000001e2844723c */ /* 0x040ff00000001844 */
[----:B------:R-:W-:Y:S01]  /*28d0*/  HMMA.16816.F32 R72, R40, R34, R72 ;  /* 0x000000222848723c */ /* 0x000fe20000001848 */
[----:B------:R-:W1:Y:S07]  /*28e0*/  LDSM.16.M88.4 R40, [R96+0x8800] ;  /* 0x008800006028783b */ /* 0x000e6e0000000200 */
[C---:B------:R-:W-:Y:S01]  /*28f0*/  HMMA.16816.F32 R60, R44.reuse, R26, R60 ;  /* 0x0000001a2c3c723c */ /* 0x040fe2000000183c */
[----:B------:R-:W2:Y:S07]  /*2900*/  LDSM.16.MT88.4 R24, [R3+0x6000] ;  /* 0x006000000318783b */ /* 0x000eae0000004200 */
[C---:B------:R-:W-:Y:S08]  /*2910*/  HMMA.16816.F32 R52, R44.reuse, R30, R52 ;  /* 0x0000001e2c34723c */ /* 0x040ff00000001834 */
[----:B------:R-:W-:Y:S01]  /*2920*/  HMMA.16816.F32 R44, R44, R34, R16 ;  /* 0x000000222c2c723c */ /* 0x000fe20000001810 */
[----:B------:R-:W3:Y:S07]  /*2930*/  LDSM.16.MT88.4 R16, [R3+0x6100] ;  /* 0x006100000310783b */ /* 0x000eee0000004200 */
[-C--:B0-----:R-:W-:Y:S08]  /*2940*/  HMMA.16816.F32 R48, R84, R64.reuse, R48 ;  /* 0x000000405430723c */ /* 0x081ff00000001830 */
[C---:B------:R-:W-:Y:S08]  /*2950*/  HMMA.16816.F32 R76, R80.reuse, R64, R76 ;  /* 0x00000040504c723c */ /* 0x040ff0000000184c */
[C---:B-1----:R-:W-:Y:S08]  /*2960*/  HMMA.16816.F32 R60, R80.reuse, R40, R60 ;  /* 0x00000028503c723c */ /* 0x042ff0000000183c */
[----:B------:R-:W-:Y:S08]  /*2970*/  HMMA.16816.F32 R52, R80, R36, R52 ;  /* 0x000000245034723c */ /* 0x000ff00000001834 */
[C---:B------:R-:W-:Y:S08]  /*2980*/  HMMA.16816.F32 R56, R84.reuse, R40, R56 ;  /* 0x000000285438723c */ /* 0x040ff00000001838 */
[C---:B------:R-:W-:Y:S08]  /*2990*/  HMMA.16816.F32 R68, R84.reuse, R36, R68 ;  /* 0x000000245444723c */ /* 0x040ff00000001844 */
[-C--:B------:R-:W-:Y:S08]  /*29a0*/  HMMA.16816.F32 R72, R84, R20.reuse, R72 ;  /* 0x000000145448723c */ /* 0x080ff00000001848 */
[----:B------:R-:W-:Y:S01]  /*29b0*/  HMMA.16816.F32 R44, R80, R20, R44 ;  /* 0x00000014502c723c */ /* 0x000fe2000000182c */
[----:B------:R-:W-:-:S04]  /*29c0*/  IADD3 R97, R97, -0x1, RZ ;  /* 0xffffffff61617810 */ /* 0x000fc80007ffe0ff */
[----:B------:R-:W-:Y:S01]  /*29d0*/  ISETP.NE.U32.AND P0, PT, R97, RZ, PT ;  /* 0x000000ff6100720c */ /* 0x000fe20003f05070 */
[----:B------:R-:W-:Y:S02]  /*29e0*/  IMAD.MOV.U32 R121, RZ, RZ, c[0x0][0x188] ;  /* 0x00006200ff797624 */ /* 0x000fe400078e00ff */
[----:B--2---:R-:W-:Y:S01]  /*29f0*/  HMMA.16816.F32 R48, R24, R66, R48 ;  /* 0x000000421830723c */ /* 0x004fe20000001830 */
[----:B------:R-:W-:Y:S01]  /*2a00*/  IMAD.WIDE R12, R100, 0x2, R12 ;  /* 0x00000002640c7825 */ /* 0x000fe200078e020c */
[----:B------:R-:W-:-:S03]  /*2a10*/  UIADD3 UR4, UR4, -0x40, URZ ;  /* 0xffffffc004047890 */ /* 0x000fc6000fffe03f */
[----:B------:R-:W-:-:S03]  /*2a20*/  IMAD.WIDE R20, R100, 0x2, R92 ;  /* 0x0000000264147825 */ /* 0x000fc600078e025c */
[----:B---3--:R-:W-:Y:S01]  /*2a30*/  HMMA.16816.F32 R64, R16, R66, R76 ;  /* 0x000000421040723c */ /* 0x008fe2000000184c */
[----:B------:R-:W-:-:S04]  /*2a40*/  IMAD.WIDE R6, R100, 0x2, R6 ;  /* 0x0000000264067825 */ /* 0x000fc800078e0206 */
[----:B------:R-:W-:Y:S02]  /*2a50*/  IMAD.SHL.U32 R121, R121, 0x40, RZ ;  /* 0x0000004079797824 */ /* 0x000fe400078e00ff */
[C---:B------:R-:W-:Y:S01]  /*2a60*/  IMAD.WIDE R4, R100.reuse, 0x2, R4 ;  /* 0x0000000264047825 */ /* 0x040fe200078e0204 */
[----:B------:R-:W-:Y:S03]  /*2a70*/  HMMA.16816.F32 R60, R16, R42, R60 ;  /* 0x0000002a103c723c */ /* 0x000fe6000000183c */
[----:B------:R-:W-:-:S05]  /*2a80*/  IMAD.WIDE R8, R100, 0x2, R8 ;  /* 0x0000000264087825 */ /* 0x000fca00078e0208 */
[----:B------:R-:W-:Y:S01]  /*2a90*/  HMMA.16816.F32 R52, R16, R38, R52 ;  /* 0x000000261034723c */ /* 0x000fe20000001834 */
[----:B------:R-:W-:-:S04]  /*2aa0*/  IMAD.WIDE R90, R100, 0x2, R90 ;  /* 0x00000002645a7825 */ /* 0x000fc800078e025a */
[----:B------:R-:W-:-:S03]  /*2ab0*/  IMAD.WIDE R88, R100, 0x2, R88 ;  /* 0x0000000264587825 */ /* 0x000fc600078e0258 */
[----:B------:R-:W-:Y:S01]  /*2ac0*/  HMMA.16816.F32 R56, R24, R42, R56 ;  /* 0x0000002a1838723c */ /* 0x000fe20000001838 */
[----:B------:R-:W-:Y:S02]  /*2ad0*/  IMAD.MOV.U32 R93, RZ, RZ, R20 ;  /* 0x000000ffff5d7224 */ /* 0x000fe400078e0014 */
[----:B------:R-:W-:Y:S02]  /*2ae0*/  IMAD.MOV.U32 R92, RZ, RZ, R21 ;  /* 0x000000ffff5c7224 */ /* 0x000fe400078e0015 */
[----:B------:R-:W-:-:S03]  /*2af0*/  IMAD.WIDE R14, R100, 0x2, R14 ;  /* 0x00000002640e7825 */ /* 0x000fc600078e020e */
[----:B------:R-:W-:Y:S01]  /*2b00*/  HMMA.16816.F32 R68, R24, R38, R68 ;  /* 0x000000261844723c */ /* 0x000fe20000001844 */
[----:B------:R-:W-:-:S04]  /*2b10*/  IMAD.WIDE R10, R121, 0x2, R10 ;  /* 0x00000002790a7825 */ /* 0x000fc800078e020a */
[----:B------:R-:W-:-:S03]  /*2b20*/  IMAD.MOV.U32 R81, RZ, RZ, R4 ;  /* 0x000000ffff517224 */ /* 0x000fc600078e0004 */
[----:B------:R-:W-:Y:S01]  /*2b30*/  HMMA.16816.F32 R72, R24, R22, R72 ;  /* 0x000000161848723c */ /* 0x000fe20000001848 */
[----:B------:R-:W-:Y:S02]  /*2b40*/  IMAD.MOV.U32 R82, RZ, RZ, R5 ;  /* 0x000000ffff527224 */ /* 0x000fe400078e0005 */
[----:B------:R-:W-:Y:S02]  /*2b50*/  IMAD.MOV.U32 R83, RZ, RZ, R8 ;  /* 0x000000ffff537224 */ /* 0x000fe400078e0008 */
[----:B------:R-:W-:-:S03]  /*2b60*/  IMAD.MOV.U32 R84, RZ, RZ, R9 ;  /* 0x000000ffff547224 */ /* 0x000fc600078e0009 */
[----:B------:R-:W-:Y:S07]  /*2b70*/  HMMA.16816.F32 R16, R16, R22, R44 ;  /* 0x000000161010723c */ /* 0x000fee000000182c */
[----:B------:R-:W-:Y:S02]  /*2b80*/  IMAD.MOV.U32 R47, RZ, RZ, R12 ;  /* 0x000000ffff2f7224 */ /* 0x000fe400078e000c */
[----:B------:R-:W-:Y:S02]  /*2b90*/  IMAD.MOV.U32 R46, RZ, RZ, R13 ;  /* 0x000000ffff2e7224 */ /* 0x000fe400078e000d */
[----:B------:R-:W-:-:S02]  /*2ba0*/  IMAD.MOV.U32 R12, RZ, RZ, R6 ;  /* 0x000000ffff0c7224 */ /* 0x000fc400078e0006 */
[----:B------:R-:W-:Y:S01]  /*2bb0*/  IMAD.MOV.U32 R13, RZ, RZ, R7 ;  /* 0x000000ffff0d7224 */ /* 0x000fe200078e0007 */
[----:B------:R-:W-:Y:S01]  /*2bc0*/  @!P0 CALL.REL.NOINC `(.L_x_2) ;  /* 0x0000001000008944 */ /* 0x000fe20003c00000 */
[----:B------:R-:W-:Y:S05]  /*2bd0*/  BRA `(.L_x_3) ;  /* 0xffffeb1000007947 */ /* 0x000fea000383ffff */
.L_x_2:
[----:B------:R-:W-:-:S01]  /*2be0*/  NOP ;  /* 0x0000000000007918 */ /* 0x000fc20000000000 */
[----:B------:R-:W-:Y:S02]  /*2bf0*/  F2FP.PACK_AB R2, R63, R67 ;  /* 0x000000433f02723e */ /* 0x000fe400000000ff */
[----:B------:R-:W-:Y:S02]  /*2c00*/  F2FP.PACK_AB R4, R59, R51 ;  /* 0x000000333b04723e */ /* 0x000fe400000000ff */
[----:B------:R-:W-:Y:S02]  /*2c10*/  F2FP.PACK_AB R6, R61, R65 ;  /* 0x000000413d06723e */ /* 0x000fe400000000ff */
[----:B------:R-:W-:Y:S02]  /*2c20*/  F2FP.PACK_AB R8, R57, R49 ;  /* 0x000000313908723e */ /* 0x000fe400000000ff */
[----:B------:R-:W-:Y:S02]  /*2c30*/  F2FP.PACK_AB R3, R19, R55 ;  /* 0x000000371303723e */ /* 0x000fe400000000ff */
[----:B------:R-:W-:-:S02]  /*2c40*/  F2FP.PACK_AB R63, R18, R54 ;  /* 0x00000036123f723e */ /* 0x000fc400000000ff */
        /* <DEDUP_REMOVED lines=10> */
.L_x_1:
[----:B------:R-:W2:Y:S01]  /*2cf0*/  LDL.LU R11, [R1] ;  /* 0x00000000010b7983 */ /* 0x000ea20000300800 */
[C---:B------:R-:W-:Y:S01]  /*2d00*/  ISETP.GE.AND P0, PT, R104.reuse, c[0x0][0x178], PT ;  /* 0x00005e0068007a0c */ /* 0x040fe20003f06270 */
[----:B------:R-:W-:Y:S01]  /*2d10*/  IMAD R19, R104, c[0x0][0x194], RZ ;  /* 0x0000650068137a24 */ /* 0x000fe200078e02ff */
[C-C-:B------:R-:W-:Y:S01]  /*2d20*/  LOP3.LUT R18, R98.reuse, 0x3e, R94.reuse, 0xfe, !PT ;  /* 0x0000003e62127812 */ /* 0x140fe200078efe5e */
[----:B------:R-:W1:Y:S01]  /*2d30*/  S2R R16, SR_TID.X ;  /* 0x0000000000107919 */ /* 0x000e620000002100 */
[----:B------:R-:W-:-:S02]  /*2d40*/  LOP3.LUT R20, R98, 0x3a, R94, 0xfe, !PT ;  /* 0x0000003a62147812 */ /* 0x000fc400078efe5e */
[C---:B------:R-:W-:Y:S01]  /*2d50*/  LEA R21, P2, R19.reuse, c[0x0][0x170], 0x1 ;  /* 0x00005c0013157a11 */ /* 0x040fe200078408ff */
[----:B------:R-:W3:Y:S01]  /*2d60*/  S2R R12, SR_TID.X ;  /* 0x00000000000c7919 */ /* 0x000ee20000002100 */
[C-C-:B------:R-:W-:Y:S02]  /*2d70*/  LOP3.LUT R22, R98.reuse, 0x38, R94.reuse, 0xfe, !PT ;  /* 0x0000003862167812 */ /* 0x140fe400078efe5e */
[----:B------:R-:W-:Y:S02]  /*2d80*/  LEA.HI.X.SX32 R19, R19, c[0x0][0x174], 0x1, P2 ;  /* 0x00005d0013137a11 */ /* 0x000fe400010f0eff */
[C-C-:B------:R-:W-:Y:S02]  /*2d90*/  LOP3.LUT R23, R98.reuse, 0x36, R94.reuse, 0xfe, !PT ;  /* 0x0000003662177812 */ /* 0x140fe400078efe5e */
[C-C-:B------:R-:W-:Y:S02]  /*2da0*/  LOP3.LUT R24, R98.reuse, 0x34, R94.reuse, 0xfe, !PT ;  /* 0x0000003462187812 */ /* 0x140fe400078efe5e */
[----:B------:R-:W-:-:S02]  /*2db0*/  LOP3.LUT R25, R98, 0x32, R94, 0xfe, !PT ;  /* 0x0000003262197812 */ /* 0x000fc400078efe5e */
[C-C-:B------:R-:W-:Y:S02]  /*2dc0*/  LOP3.LUT R26, R98.reuse, 0x30, R94.reuse, 0xfe, !PT ;  /* 0x00000030621a7812 */ /* 0x140fe400078efe5e */
[C-C-:B------:R-:W-:Y:S02]  /*2dd0*/  LOP3.LUT R27, R98.reuse, 0x2e, R94.reuse, 0xfe, !PT ;  /* 0x0000002e621b7812 */ /* 0x140fe400078efe5e */
[C-C-:B------:R-:W-:Y:S02]  /*2de0*/  LOP3.LUT R28, R98.reuse, 0x2c, R94.reuse, 0xfe, !PT ;  /* 0x0000002c621c7812 */ /* 0x140fe400078efe5e */
[C-C-:B------:R-:W-:Y:S02]  /*2df0*/  LOP3.LUT R29, R98.reuse, 0x2a, R94.reuse, 0xfe, !PT ;  /* 0x0000002a621d7812 */ /* 0x140fe400078efe5e */
[----:B------:R-:W-:Y:S01]  /*2e00*/  LOP3.LUT R40, R98, 0x28, R94, 0xfe, !PT ;  /* 0x0000002862287812 */ /* 0x000fe200078efe5e */
[----:B01----:R-:W-:Y:S01]  /*2e10*/  IMAD.SHL.U32 R0, R16, 0x8, RZ ;  /* 0x0000000810007824 */ /* 0x003fe200078e00ff */
[----:B------:R-:W-:-:S02]  /*2e20*/  SHF.R.S32.HI R14, RZ, 0x4, R16 ;  /* 0x00000004ff0e7819 */ /* 0x000fc40000011410 */
[----:B------:R-:W-:Y:S02]  /*2e30*/  LOP3.LUT R41, R98, 0x26, R94, 0xfe, !PT ;  /* 0x0000002662297812 */ /* 0x000fe400078efe5e */
[----:B------:R-:W-:Y:S02]  /*2e40*/  LOP3.LUT R10, R0, 0x78, RZ, 0xc0, !PT ;  /* 0x00000078000a7812 */ /* 0x000fe400078ec0ff */
[----:B---3--:R-:W-:Y:S02]  /*2e50*/  LOP3.LUT R13, R12, 0x1c0, RZ, 0xc0, !PT ;  /* 0x000001c00c0d7812 */ /* 0x008fe400078ec0ff */
[----:B------:R-:W-:Y:S02]  /*2e60*/  LOP3.LUT R12, R16, 0xc, RZ, 0xc0, !PT ;  /* 0x0000000c100c7812 */ /* 0x000fe400078ec0ff */
[----:B------:R-:W-:Y:S01]  /*2e70*/  LOP3.LUT R0, R0, 0xf80, RZ, 0xc0, !PT ;  /* 0x00000f8000007812 */ /* 0x000fe200078ec0ff */
[----:B------:R-:W-:Y:S01]  /*2e80*/  IMAD R13, R13, 0x2, R10 ;  /* 0x000000020d0d7824 */ /* 0x000fe200078e020a */
[----:B------:R-:W-:-:S02]  /*2e90*/  SGXT R10, R14, 0x1 ;  /* 0x000000010e0a781a */ /* 0x000fc40000000200 */
[C---:B------:R-:W-:Y:S02]  /*2ea0*/  LOP3.LUT R42, R98.reuse, 0x24, R94, 0xfe, !PT ;  /* 0x00000024622a7812 */ /* 0x040fe400078efe5e */
[----:B------:R-:W-:Y:S02]  /*2eb0*/  LOP3.LUT R10, R13, 0x2008, R10, 0x78, !PT ;  /* 0x000020080d0a7812 */ /* 0x000fe400078e780a */
[C-C-:B------:R-:W-:Y:S02]  /*2ec0*/  LOP3.LUT R43, R98.reuse, 0x22, R94.reuse, 0xfe, !PT ;  /* 0x00000022622b7812 */ /* 0x140fe400078efe5e */
[C-C-:B------:R-:W-:Y:S02]  /*2ed0*/  LOP3.LUT R44, R98.reuse, 0x20, R94.reuse, 0xfe, !PT ;  /* 0x00000020622c7812 */ /* 0x140fe400078efe5e */
[C-C-:B------:R-:W-:Y:S02]  /*2ee0*/  LOP3.LUT R45, R98.reuse, 0x1e, R94.reuse, 0xfe, !PT ;  /* 0x0000001e622d7812 */ /* 0x140fe400078efe5e */
[----:B------:R-:W-:-:S02]  /*2ef0*/  LOP3.LUT R46, R98, 0x1c, R94, 0xfe, !PT ;  /* 0x0000001c622e7812 */ /* 0x000fc400078efe5e */
[C-C-:B------:R-:W-:Y:S02]  /*2f00*/  LOP3.LUT R47, R98.reuse, 0x1a, R94.reuse, 0xfe, !PT ;  /* 0x0000001a622f7812 */ /* 0x140fe400078efe5e */
[C-C-:B------:R-:W-:Y:S02]  /*2f10*/  LOP3.LUT R52, R98.reuse, 0x10, R94.reuse, 0xfe, !PT ;  /* 0x0000001062347812 */ /* 0x140fe400078efe5e */
[C-C-:B------:R-:W-:Y:S02]  /*2f20*/  LOP3.LUT R38, R98.reuse, 0xe, R94.reuse, 0xfe, !PT ;  /* 0x0000000e62267812 */ /* 0x140fe400078efe5e */
[C-C-:B------:R-:W-:Y:S02]  /*2f30*/  LOP3.LUT R39, R98.reuse, 0xc, R94.reuse, 0xfe, !PT ;  /* 0x0000000c62277812 */ /* 0x140fe400078efe5e */
[C-C-:B------:R-:W-:Y:S02]  /*2f40*/  LOP3.LUT R36, R98.reuse, 0xa, R94.reuse, 0xfe, !PT ;  /* 0x0000000a62247812 */ /* 0x140fe400078efe5e */
[----:B------:R-:W-:-:S02]  /*2f50*/  LOP3.LUT R35, R98, 0x8, R94, 0xfe, !PT ;  /* 0x0000000862237812 */ /* 0x000fc400078efe5e */
[----:B------:R-:W-:Y:S01]  /*2f60*/  LOP3.LUT R34, R98, 0x6, R94, 0xfe, !PT ;  /* 0x0000000662227812 */ /* 0x000fe200078efe5e */
[----:B------:R-:W-:Y:S02]  /*2f70*/  IMAD R58, R36, c[0x0][0x198], RZ ;  /* 0x00006600243a7a24 */ /* 0x000fe400078e02ff */
[----:B------:R-:W-:Y:S01]  /*2f80*/  IMAD R56, R35, c[0x0][0x198], RZ ;  /* 0x0000660023387a24 */ /* 0x000fe200078e02ff */
[----:B------:R-:W-:Y:S01]  /*2f90*/  BAR.SYNC.DEFER_BLOCKING 0x0 ;  /* 0x0000000000007b1d */ /* 0x000fe20000010000 */
[C---:B------:R-:W-:Y:S01]  /*2fa0*/  ISETP.LT.AND P4, PT, R34.reuse, c[0x0][0x17c], !P0 ;  /* 0x00005f0022007a0c */ /* 0x040fe20004781270 */
[----:B------:R-:W-:Y:S01]  /*2fb0*/  IMAD R54, R34, c[0x0][0x198], RZ ;  /* 0x0000660022367a24 */ /* 0x000fe200078e02ff */
[----:B--2---:R-:W-:-:S05]  /*2fc0*/  LOP3.LUT R11, R11, 0x60, RZ, 0xc0, !PT ;  /* 0x000000600b0b7812 */ /* 0x004fca00078ec0ff */
[----:B------:R-:W-:Y:S02]  /*2fd0*/  IMAD R15, R12, 0x800, R11 ;  /* 0x000008000c0f7824 */ /* 0x000fe400078e020b */
[----:B------:R-:W-:Y:S02]  /*2fe0*/  IMAD.SHL.U32 R11, R16, 0x80, RZ ;  /* 0x00000080100b7824 */ /* 0x000fe400078e00ff */
[----:B------:R-:W-:-:S03]  /*2ff0*/  IMAD R15, R12, 0x2, R15 ;  /* 0x000000020c0f7824 */ /* 0x000fc600078e020f */
[----:B------:R-:W-:Y:S01]  /*3000*/  LOP3.LUT R10, R10, 0x1000, R11, 0xf8, !PT ;  /* 0x000010000a0a7812 */ /* 0x000fe200078ef80b */
[----:B------:R-:W-:Y:S01]  /*3010*/  IMAD.IADD R13, R0, 0x1, R15 ;  /* 0x00000001000d7824 */ /* 0x000fe200078e020f */
[----:B------:R-:W-:Y:S02]  /*3020*/  LOP3.LUT R0, R98, 0x3c, R94, 0xfe, !PT ;  /* 0x0000003c62007812 */ /* 0x000fe400078efe5e */
[----:B------:R-:W-:Y:S01]  /*3030*/  LOP3.LUT R11, R10, 0x10, RZ, 0x3c, !PT ;  /* 0x000000100a0b7812 */ /* 0x000fe200078e3cff */
[----:B------:R0:W-:Y:S01]  /*3040*/  STS.64 [R10], R48 ;  /* 0x000000300a007388 */ /* 0x0001e20000000a00 */
[----:B------:R-:W-:-:S03]  /*3050*/  LOP3.LUT R53, R13, 0x18, RZ, 0x3c, !PT ;  /* 0x000000180d357812 */ /* 0x000fc600078e3cff */
[----:B------:R1:W-:Y:S04]  /*3060*/  STS.64 [R10+0x800], R8 ;  /* 0x000800080a007388 */ /* 0x0003e80000000a00 */
[----:B------:R-:W-:Y:S04]  /*3070*/  STS.64 [R10+0x400], R60 ;  /* 0x0004003c0a007388 */ /* 0x000fe80000000a00 */
[----:B------:R-:W-:Y:S01]  /*3080*/  STS.64 [R10+0xc00], R6 ;  /* 0x000c00060a007388 */ /* 0x000fe20000000a00 */
[C-C-:B0-----:R-:W-:Y:S02]  /*3090*/  LOP3.LUT R48, R98.reuse, 0x18, R94.reuse, 0xfe, !PT ;  /* 0x0000001862307812 */ /* 0x141fe400078efe5e */
[----:B------:R-:W-:Y:S01]  /*30a0*/  LOP3.LUT R49, R98, 0x16, R94, 0xfe, !PT ;  /* 0x0000001662317812 */ /* 0x000fe200078efe5e */
[----:B------:R0:W-:Y:S01]  /*30b0*/  STS.64 [R11+0x4000], R50 ;  /* 0x004000320b007388 */ /* 0x0001e20000000a00 */
[----:B-1----:R-:W-:-:S02]  /*30c0*/  LOP3.LUT R9, R13, 0x8, RZ, 0x3c, !PT ;  /* 0x000000080d097812 */ /* 0x002fc400078e3cff */
[----:B------:R-:W-:Y:S01]  /*30d0*/  LOP3.LUT R8, R98, 0x2, R94, 0xfe, !PT ;  /* 0x0000000262087812 */ /* 0x000fe200078efe5e */
[----:B------:R1:W-:Y:S03]  /*30e0*/  STS.64 [R11+0x4800], R4 ;  /* 0x004800040b007388 */ /* 0x0003e60000000a00 */
[C---:B------:R-:W-:Y:S01]  /*30f0*/  ISETP.LT.AND P5, PT, R8.reuse, c[0x0][0x17c], !P0 ;  /* 0x00005f0008007a0c */ /* 0x040fe200047a1270 */
[----:B------:R-:W-:Y:S01]  /*3100*/  STS.64 [R11+0x4400], R62 ;  /* 0x0044003e0b007388 */ /* 0x000fe20000000a00 */
[----:B------:R-:W-:-:S03]  /*3110*/  IMAD R12, R8, c[0x0][0x198], RZ ;  /* 0x00006600080c7a24 */ /* 0x000fc600078e02ff */
[----:B------:R2:W-:Y:S01]  /*3120*/  STS.64 [R11+0x4c00], R2 ;  /* 0x004c00020b007388 */ /* 0x0005e20000000a00 */
[C-C-:B0-----:R-:W-:Y:S02]  /*3130*/  LOP3.LUT R50, R98.reuse, 0x14, R94.reuse, 0xfe, !PT ;  /* 0x0000001462327812 */ /* 0x141fe400078efe5e */
[C-C-:B------:R-:W-:Y:S01]  /*3140*/  LOP3.LUT R51, R98.reuse, 0x12, R94.reuse, 0xfe, !PT ;  /* 0x0000001262337812 */ /* 0x140fe200078efe5e */
[----:B------:R-:W-:Y:S01]  /*3150*/  BAR.SYNC.DEFER_BLOCKING 0x0 ;  /* 0x0000000000007b1d */ /* 0x000fe20000010000 */
[C---:B-1----:R-:W-:Y:S02]  /*3160*/  LOP3.LUT R4, R98.reuse, R94, RZ, 0xfc, !PT ;  /* 0x0000005e62047212 */ /* 0x042fe400078efcff */
[----:B------:R-:W-:Y:S02]  /*3170*/  LOP3.LUT R94, R98, 0x4, R94, 0xfe, !PT ;  /* 0x00000004625e7812 */ /* 0x000fe400078efe5e */
[C---:B------:R-:W-:Y:S01]  /*3180*/  ISETP.LT.AND P1, PT, R4.reuse, c[0x0][0x17c], !P0 ;  /* 0x00005f0004007a0c */ /* 0x040fe20004721270 */
[----:B------:R-:W-:Y:S01]  /*3190*/  IMAD R10, R4, c[0x0][0x198], RZ ;  /* 0x00006600040a7a24 */ /* 0x000fe200078e02ff */
[C---:B------:R-:W-:Y:S01]  /*31a0*/  ISETP.LT.AND P3, PT, R94.reuse, c[0x0][0x17c], !P0 ;  /* 0x00005f005e007a0c */ /* 0x040fe20004761270 */
[----:B------:R-:W-:Y:S01]  /*31b0*/  IMAD R94, R94, c[0x0][0x198], RZ ;  /* 0x000066005e5e7a24 */ /* 0x000fe200078e02ff */
[----:B--2---:R-:W-:-:S02]  /*31c0*/  LOP3.LUT R11, R13, 0x10, RZ, 0x3c, !PT ;  /* 0x000000100d0b7812 */ /* 0x004fc400078e3cff */
[----:B------:R-:W-:-:S04]  /*31d0*/  LEA R30, P2, R10, R21, 0x1 ;  /* 0x000000150a1e7211 */ /* 0x000fc800078408ff */
[----:B------:R-:W-:Y:S02]  /*31e0*/  LEA.HI.X.SX32 R31, R10, R19, 0x1, P2 ;  /* 0x000000130a1f7211 */ /* 0x000fe400010f0eff */
[----:B------:R-:W-:-:S04]  /*31f0*/  LEA R32, P2, R12, R21, 0x1 ;  /* 0x000000150c207211 */ /* 0x000fc800078408ff */
[----:B------:R-:W-:Y:S02]  /*3200*/  LEA.HI.X.SX32 R33, R12, R19, 0x1, P2 ;  /* 0x000000130c217211 */ /* 0x000fe400010f0eff */
[----:B------:R-:W-:Y:S01]  /*3210*/  ISETP.LT.AND P2, PT, R35, c[0x0][0x17c], !P0 ;  /* 0x00005f0023007a0c */ /* 0x000fe20004741270 */
[----:B------:R-:W0:Y:S04]  /*3220*/  LDS.64 R16, [R13] ;  /* 0x000000000d107984 */ /* 0x000e280000000a00 */
[----:B------:R-:W1:Y:S04]  /*3230*/  LDS.64 R14, [R9] ;  /* 0x00000000090e7984 */ /* 0x000e680000000a00 */
[----:B------:R-:W2:Y:S04]  /*3240*/  LDS.64 R2, [R11] ;  /* 0x000000000b027984 */ /* 0x000ea80000000a00 */
[----:B------:R-:W3:Y:S04]  /*3250*/  LDS.64 R4, [R53] ;  /* 0x0000000035047984 */ /* 0x000ee80000000a00 */
[----:B------:R-:W4:Y:S04]  /*3260*/  LDS.64 R6, [R13+0x1000] ;  /* 0x001000000d067984 */ /* 0x000f280000000a00 */
[----:B------:R-:W5:Y:S04]  /*3270*/  LDS.64 R8, [R9+0x1000] ;  /* 0x0010000009087984 */ /* 0x000f680000000a00 */
[----:B------:R-:W4:Y:S04]  /*3280*/  LDS.64 R10, [R11+0x1000] ;  /* 0x001000000b0a7984 */ /* 0x000f280000000a00 */
[----:B------:R-:W5:Y:S04]  /*3290*/  LDS.64 R12, [R53+0x1000] ;  /* 0x00100000350c7984 */ /* 0x000f680000000a00 */
[----:B0-----:R0:W-:Y:S01]  /*32a0*/  @P1 STG.E.U16 [R30.64], R16 ;  /* 0x000000101e001986 */ /* 0x0011e2000c101506 */
[----:B------:R-:W-:-:S03]  /*32b0*/  LEA R34, P1, R94, R21, 0x1 ;  /* 0x000000155e227211 */ /* 0x000fc600078208ff */
[----:B-1----:R1:W-:Y:S01]  /*32c0*/  @P5 STG.E.U16 [R32.64], R14 ;  /* 0x0000000e20005986 */ /* 0x0023e2000c101506 */
[----:B------:R-:W-:Y:S02]  /*32d0*/  LEA.HI.X.SX32 R35, R94, R19, 0x1, P1 ;  /* 0x000000135e237211 */ /* 0x000fe400008f0eff */
[----:B------:R-:W-:Y:S02]  /*32e0*/  ISETP.LT.AND P1, PT, R36, c[0x0][0x17c], !P0 ;  /* 0x00005f0024007a0c */ /* 0x000fe40004721270 */
[-C--:B------:R-:W-:Y:S01]  /*32f0*/  LEA R36, P6, R56, R21.reuse, 0x1 ;  /* 0x0000001538247211 */ /* 0x080fe200078c08ff */
[----:B--2---:R2:W-:Y:S01]  /*3300*/  @P3 STG.E.U16 [R34.64], R2 ;  /* 0x0000000222003986 */ /* 0x0045e2000c101506 */
[C---:B------:R-:W-:Y:S02]  /*3310*/  ISETP.LT.AND P3, PT, R39.reuse, c[0x0][0x17c], !P0 ;  /* 0x00005f0027007a0c */ /* 0x040fe40004761270 */
[----:B0-----:R-:W-:Y:S02]  /*3320*/  LEA R30, P5, R54, R21, 0x1 ;  /* 0x00000015361e7211 */ /* 0x001fe400078a08ff */
[-C--:B------:R-:W-:Y:S01]  /*3330*/  LEA.HI.X.SX32 R37, R56, R19.reuse, 0x1, P6 ;  /* 0x0000001338257211 */ /* 0x080fe200030f0eff */
[----:B------:R-:W-:Y:S01]  /*3340*/  IMAD R56, R38, c[0x0][0x198], RZ ;  /* 0x0000660026387a24 */ /* 0x000fe200078e02ff */
[----:B------:R-:W-:Y:S01]  /*3350*/  LEA.HI.X.SX32 R31, R54, R19, 0x1, P5 ;  /* 0x00000013361f7211 */ /* 0x000fe200028f0eff */
[----:B------:R-:W-:Y:S01]  /*3360*/  IMAD R54, R39, c[0x0][0x198], RZ ;  /* 0x0000660027367a24 */ /* 0x000fe200078e02ff */
[----:B-1----:R-:W-:-:S02]  /*3370*/  LEA R32, P5, R58, R21, 0x1 ;  /* 0x000000153a207211 */ /* 0x002fc400078a08ff */
[----:B------:R-:W-:Y:S01]  /*3380*/  PRMT R16, R16, 0x7632, R16 ;  /* 0x0000763210107816 */ /* 0x000fe20000000010 */
[----:B---3--:R-:W-:Y:S01]  /*3390*/  @P4 STG.E.U16 [R30.64], R4 ;  /* 0x000000041e004986 */ /* 0x008fe2000c101506 */
[----:B------:R-:W-:Y:S02]  /*33a0*/  LEA.HI.X.SX32 R33, R58, R19, 0x1, P5 ;  /* 0x000000133a217211 */ /* 0x000fe400028f0eff */
[-C--:B--2---:R-:W-:Y:S01]  /*33b0*/  LEA R34, P5, R56, R21.reuse, 0x1 ;  /* 0x0000001538227211 */ /* 0x084fe200078a08ff */
[----:B----4-:R0:W-:Y:S01]  /*33c0*/  @P2 STG.E.U16 [R36.64], R6 ;  /* 0x0000000624002986 */ /* 0x0101e2000c101506 */
[----:B------:R-:W-:Y:S02]  /*33d0*/  ISETP.LT.AND P2, PT, R38, c[0x0][0x17c], !P0 ;  /* 0x00005f0026007a0c */ /* 0x000fe40004741270 */
[----:B------:R-:W-:Y:S01]  /*33e0*/  LEA R38, P4, R54, R21, 0x1 ;  /* 0x0000001536267211 */ /* 0x000fe200078808ff */
[----:B-----5:R1:W-:Y:S01]  /*33f0*/  @P1 STG.E.U16 [R32.64], R8 ;  /* 0x0000000820001986 */ /* 0x0203e2000c101506 */
[----:B------:R-:W-:-:S02]  /*3400*/  LEA.HI.X.SX32 R35, R56, R19, 0x1, P5 ;  /* 0x0000001338237211 */ /* 0x000fc400028f0eff */
[----:B------:R-:W-:Y:S02]  /*3410*/  LEA.HI.X.SX32 R39, R54, R19, 0x1, P4 ;  /* 0x0000001336277211 */ /* 0x000fe400020f0eff */
[C---:B------:R-:W-:Y:S01]  /*3420*/  ISETP.LT.AND P1, PT, R52.reuse, c[0x0][0x17c], !P0 ;  /* 0x00005f0034007a0c */ /* 0x040fe20004721270 */
[----:B------:R-:W-:Y:S01]  /*3430*/  IMAD R52, R52, c[0x0][0x198], RZ ;  /* 0x0000660034347a24 */ /* 0x000fe200078e02ff */
[C---:B------:R-:W-:Y:S01]  /*3440*/  ISETP.LT.AND P4, PT, R51.reuse, c[0x0][0x17c], !P0 ;  /* 0x00005f0033007a0c */ /* 0x040fe20004781270 */
[----:B0-----:R-:W-:Y:S01]  /*3450*/  IMAD R36, R51, c[0x0][0x198], RZ ;  /* 0x0000660033247a24 */ /* 0x001fe200078e02ff */
[----:B------:R-:W-:Y:S01]  /*3460*/  @P3 STG.E.U16 [R38.64], R10 ;  /* 0x0000000a26003986 */ /* 0x000fe2000c101506 */
[----:B------:R-:W-:Y:S01]  /*3470*/  PRMT R4, R14, 0x7632, R4 ;  /* 0x000076320e047816 */ /* 0x000fe20000000004 */
[----:B------:R-:W-:Y:S01]  /*3480*/  IMAD R14, R47, c[0x0][0x198], RZ ;  /* 0x000066002f0e7a24 */ /* 0x000fe200078e02ff */
[-C--:B------:R-:W-:Y:S01]  /*3490*/  LEA R30, P3, R52, R21.reuse, 0x1 ;  /* 0x00000015341e7211 */ /* 0x080fe200078608ff */
[----:B------:R0:W-:Y:S01]  /*34a0*/  @P2 STG.E.U16 [R34.64], R12 ;  /* 0x0000000c22002986 */ /* 0x0001e2000c101506 */
[----:B-1----:R-:W-:-:S02]  /*34b0*/  LEA R32, P2, R36, R21, 0x1 ;  /* 0x0000001524207211 */ /* 0x002fc400078408ff */
[-C--:B------:R-:W-:Y:S02]  /*34c0*/  LEA.HI.X.SX32 R31, R52, R19.reuse, 0x1, P3 ;  /* 0x00000013341f7211 */ /* 0x080fe400018f0eff */
[----:B------:R-:W-:Y:S02]  /*34d0*/  LEA.HI.X.SX32 R33, R36, R19, 0x1, P2 ;  /* 0x0000001324217211 */ /* 0x000fe400010f0eff */
[C---:B------:R-:W-:Y:S01]  /*34e0*/  ISETP.LT.AND P2, PT, R50.reuse, c[0x0][0x17c], !P0 ;  /* 0x00005f0032007a0c */ /* 0x040fe20004741270 */
[----:B------:R-:W-:Y:S01]  /*34f0*/  IMAD R50, R50, c[0x0][0x198], RZ ;  /* 0x0000660032327a24 */ /* 0x000fe200078e02ff */
[----:B------:R-:W-:Y:S01]  /*3500*/  PRMT R6, R2, 0x7632, R6 ;  /* 0x0000763202067816 */ /* 0x000fe20000000006 */
[----:B------:R1:W-:Y:S01]  /*3510*/  @P1 STG.E.U16 [R30.64], R16 ;  /* 0x000000101e001986 */ /* 0x0003e2000c101506 */
[C---:B------:R-:W-:Y:S01]  /*3520*/  IMAD R2, R49.reuse, c[0x0][0x198], RZ ;  /* 0x0000660031027a24 */ /* 0x040fe200078e02ff */
[----:B------:R-:W-:Y:S02]  /*3530*/  ISETP.LT.AND P1, PT, R49, c[0x0][0x17c], !P0 ;  /* 0x00005f0031007a0c */ /* 0x000fe40004721270 */
[----:B------:R-:W-:Y:S01]  /*3540*/  LEA R36, P3, R50, R21, 0x1 ;  /* 0x0000001532247211 */ /* 0x000fe200078608ff */
[----:B------:R2:W-:Y:S01]  /*3550*/  @P4 STG.E.U16 [R32.64], R4 ;  /* 0x0000000420004986 */ /* 0x0005e2000c101506 */
[C---:B------:R-:W-:Y:S01]  /*3560*/  ISETP.LT.AND P4, PT, R48.reuse, c[0x0][0x17c], !P0 ;  /* 0x00005f0030007a0c */ /* 0x040fe20004781270 */
[----:B------:R-:W-:Y:S01]  /*3570*/  IMAD R48, R48, c[0x0][0x198], RZ ;  /* 0x0000660030307a24 */ /* 0x000fe200078e02ff */
[----:B------:R-:W-:-:S02]  /*3580*/  LEA.HI.X.SX32 R37, R50, R19, 0x1, P3 ;  /* 0x0000001332257211 */ /* 0x000fc400018f0eff */
[----:B------:R-:W-:Y:S02]  /*3590*/  ISETP.LT.AND P3, PT, R47, c[0x0][0x17c], !P0 ;  /* 0x00005f002f007a0c */ /* 0x000fe40004761270 */
[-C--:B0-----:R-:W-:Y:S01]  /*35a0*/  LEA R34, P6, R14, R21.reuse, 0x1 ;  /* 0x000000150e227211 */ /* 0x081fe200078c08ff */
[----:B------:R0:W-:Y:S01]  /*35b0*/  @P2 STG.E.U16 [R36.64], R6 ;  /* 0x0000000624002986 */ /* 0x0001e2000c101506 */
[----:B-1----:R-:W-:Y:S02]  /*35c0*/  LEA R30, P2, R2, R21, 0x1 ;  /* 0x00000015021e7211 */ /* 0x002fe400078408ff */
[----:B------:R-:W-:Y:S02]  /*35d0*/  PRMT R16, R6, 0x7632, R16 ;  /* 0x0000763206107816 */ /* 0x000fe40000000010 */
[----:B--2---:R-:W-:Y:S02]  /*35e0*/  PRMT R4, R4, 0x7632, R4 ;  /* 0x0000763204047816 */ /* 0x004fe40000000004 */
[----:B------:R-:W-:Y:S01]  /*35f0*/  LEA.HI.X.SX32 R31, R2, R19, 0x1, P2 ;  /* 0x00000013021f7211 */ /* 0x000fe200010f0eff */
[----:B------:R-:W-:Y:S01]  /*3600*/  IMAD R2, R45, c[0x0][0x198], RZ ;  /* 0x000066002d027a24 */ /* 0x000fe200078e02ff */
[----:B------:R-:W-:-:S02]  /*3610*/  LEA R32, P5, R48, R21, 0x1 ;  /* 0x0000001530207211 */ /* 0x000fc400078a08ff */
[----:B------:R-:W-:Y:S01]  /*3620*/  PRMT R8, R8, 0x7632, R8 ;  /* 0x0000763208087816 */ /* 0x000fe20000000008 */
[----:B------:R1:W-:Y:S01]  /*3630*/  @P1 STG.E.U16 [R30.64], R4 ;  /* 0x000000041e001986 */ /* 0x0003e2000c101506 */
[-C--:B------:R-:W-:Y:S01]  /*3640*/  LEA.HI.X.SX32 R33, R48, R19.reuse, 0x1, P5 ;  /* 0x0000001330217211 */ /* 0x080fe200028f0eff */
[----:B0-----:R-:W-:Y:S01]  /*3650*/  IMAD R6, R25, c[0x0][0x198], RZ ;  /* 0x0000660019067a24 */ /* 0x001fe200078e02ff */
[----:B------:R-:W-:Y:S02]  /*3660*/  LEA.HI.X.SX32 R35, R14, R19, 0x1, P6 ;  /* 0x000000130e237211 */ /* 0x000fe400030f0eff */
[C---:B------:R-:W-:Y:S01]  /*3670*/  ISETP.LT.AND P1, PT, R46.reuse, c[0x0][0x17c], !P0 ;  /* 0x00005f002e007a0c */ /* 0x040fe20004721270 */
[----:B------:R-:W-:Y:S01]  /*3680*/  IMAD R46, R46, c[0x0][0x198], RZ ;  /* 0x000066002e2e7a24 */ /* 0x000fe200078e02ff */
[----:B------:R0:W-:Y:S01]  /*3690*/  @P4 STG.E.U16 [R32.64], R16 ;  /* 0x0000001020004986 */ /* 0x0001e2000c101506 */
[C---:B------:R-:W-:Y:S01]  /*36a0*/  ISETP.LT.AND P2, PT, R44.reuse, c[0x0][0x17c], !P0 ;  /* 0x00005f002c007a0c */ /* 0x040fe20004741270 */
[----:B------:R-:W-:Y:S01]  /*36b0*/  IMAD R44, R44, c[0x0][0x198], RZ ;  /* 0x000066002c2c7a24 */ /* 0x000fe200078e02ff */
[----:B------:R-:W-:Y:S01]  /*36c0*/  PRMT R10, R10, 0x7632, R10 ;  /* 0x000076320a0a7816 */ /* 0x000fe2000000000a */
[----:B------:R2:W-:Y:S01]  /*36d0*/  @P3 STG.E.U16 [R34.64], R8 ;  /* 0x0000000822003986 */ /* 0x0005e2000c101506 */
[----:B------:R-:W-:Y:S01]  /*36e0*/  ISETP.LT.AND P3, PT, R45, c[0x0][0x17c], !P0 ;  /* 0x00005f002d007a0c */ /* 0x000fe20004761270 */
[----:B-1----:R-:W-:Y:S01]  /*36f0*/  IMAD R4, R43, c[0x0][0x198], RZ ;  /* 0x000066002b047a24 */ /* 0x002fe200078e02ff */
[----:B------:R-:W-:-:S02]  /*3700*/  LEA R36, P6, R46, R21, 0x1 ;  /* 0x000000152e247211 */ /* 0x000fc400078c08ff */
[----:B------:R-:W-:Y:S02]  /*3710*/  LEA R30, P5, R2, R21, 0x1 ;  /* 0x00000015021e7211 */ /* 0x000fe400078a08ff */
[----:B------:R-:W-:Y:S02]  /*3720*/  LEA.HI.X.SX32 R37, R46, R19, 0x1, P6 ;  /* 0x000000132e257211 */ /* 0x000fe400030f0eff */
[----:B0-----:R-:W-:Y:S02]  /*3730*/  LEA R32, P6, R44, R21, 0x1 ;  /* 0x000000152c207211 */ /* 0x001fe400078c08ff */
[----:B------:R-:W-:Y:S01]  /*3740*/  PRMT R12, R12, 0x7632, R12 ;  /* 0x000076320c0c7816 */ /* 0x000fe2000000000c */
[----:B------:R0:W-:Y:S01]  /*3750*/  @P1 STG.E.U16 [R36.64], R10 ;  /* 0x0000000a24001986 */ /* 0x0001e2000c101506 */
[-C--:B------:R-:W-:Y:S01]  /*3760*/  LEA.HI.X.SX32 R31, R2, R19.reuse, 0x1, P5 ;  /* 0x00000013021f7211 */ /* 0x080fe200028f0eff */
[----:B------:R-:W-:Y:S01]  /*3770*/  IMAD R2, R41, c[0x0][0x198], RZ ;  /* 0x0000660029027a24 */ /* 0x000fe200078e02ff */
[----:B------:R-:W-:Y:S01]  /*3780*/  LEA.HI.X.SX32 R33, R44, R19, 0x1, P6 ;  /* 0x000000132c217211 */ /* 0x000fe200030f0eff */
[----:B--2---:R-:W-:Y:S01]  /*3790*/  IMAD R8, R0, c[0x0][0x198], RZ ;  /* 0x0000660000087a24 */ /* 0x004fe200078e02ff */
[C---:B------:R-:W-:Y:S01]  /*37a0*/  ISETP.LT.AND P1, PT, R42.reuse, c[0x0][0x17c], !P0 ;  /* 0x00005f002a007a0c */ /* 0x040fe20004721270 */
[----:B------:R-:W-:Y:S01]  /*37b0*/  IMAD R42, R42, c[0x0][0x198], RZ ;  /* 0x000066002a2a7a24 */ /* 0x000fe200078e02ff */
[----:B------:R-:W-:Y:S01]  /*37c0*/  ISETP.LT.AND P4, PT, R43, c[0x0][0x17c], !P0 ;  /* 0x00005f002b007a0c */ /* 0x000fe20004781270 */
[----:B------:R1:W-:Y:S01]  /*37d0*/  @P3 STG.E.U16 [R30.64], R12 ;  /* 0x0000000c1e003986 */ /* 0x0003e2000c101506 */
[----:B------:R-:W-:-:S02]  /*37e0*/  LEA R34, P5, R4, R21, 0x1 ;  /* 0x0000001504227211 */ /* 0x000fc400078a08ff */
[----:B------:R-:W-:Y:S01]  /*37f0*/  ISETP.LT.AND P3, PT, R41, c[0x0][0x17c], !P0 ;  /* 0x00005f0029007a0c */ /* 0x000fe20004761270 */
[----:B------:R2:W-:Y:S01]  /*3800*/  @P2 STG.E.U16 [R32.64], R17 ;  /* 0x0000001120002986 */ /* 0x0005e2000c101506 */
[C---:B------:R-:W-:Y:S01]  /*3810*/  ISETP.LT.AND P2, PT, R40.reuse, c[0x0][0x17c], !P0 ;  /* 0x00005f0028007a0c */ /* 0x040fe20004741270 */
[----:B------:R-:W-:Y:S01]  /*3820*/  IMAD R40, R40, c[0x0][0x198], RZ ;  /* 0x0000660028287a24 */ /* 0x000fe200078e02ff */
[----:B0-----:R-:W-:Y:S02]  /*3830*/  LEA R36, P6, R42, R21, 0x1 ;  /* 0x000000152a247211 */ /* 0x001fe400078c08ff */
[----:B------:R-:W-:Y:S01]  /*3840*/  LEA.HI.X.SX32 R35, R4, R19, 0x1, P5 ;  /* 0x0000001304237211 */ /* 0x000fe200028f0eff */
[----:B------:R-:W-:Y:S01]  /*3850*/  IMAD R4, R29, c[0x0][0x198], RZ ;  /* 0x000066001d047a24 */ /* 0x000fe200078e02ff */
[----:B------:R-:W-:Y:S02]  /*3860*/  LEA R16, P5, R2, R21, 0x1 ;  /* 0x0000001502107211 */ /* 0x000fe400078a08ff */
[----:B------:R-:W-:Y:S01]  /*3870*/  LEA.HI.X.SX32 R37, R42, R19, 0x1, P6 ;  /* 0x000000132a257211 */ /* 0x000fe200030f0eff */
[----:B------:R-:W-:Y:S01]  /*3880*/  @P4 STG.E.U16 [R34.64], R15 ;  /* 0x0000000f22004986 */ /* 0x000fe2000c101506 */
[----:B-1----:R-:W-:-:S02]  /*3890*/  LEA R30, P6, R40, R21, 0x1 ;  /* 0x00000015281e7211 */ /* 0x002fc400078c08ff */
[----:B------:R-:W-:Y:S01]  /*38a0*/  PRMT R10, R17, 0x7632, R10 ;  /* 0x00007632110a7816 */ /* 0x000fe2000000000a */
[----:B------:R-:W-:Y:S01]  /*38b0*/  @P1 STG.E.U16 [R36.64], R3 ;  /* 0x0000000324001986 */ /* 0x000fe2000c101506 */
[-C--:B--2---:R-:W-:Y:S01]  /*38c0*/  LEA.HI.X.SX32 R17, R2, R19.reuse, 0x1, P5 ;  /* 0x0000001302117211 */ /* 0x084fe200028f0eff */
[----:B------:R-:W-:Y:S01]  /*38d0*/  IMAD R2, R27, c[0x0][0x198], RZ ;  /* 0x000066001b027a24 */ /* 0x000fe200078e02ff */
[----:B------:R-:W-:Y:S02]  /*38e0*/  LEA.HI.X.SX32 R31, R40, R19, 0x1, P6 ;  /* 0x00000013281f7211 */ /* 0x000fe400030f0eff */
[----:B------:R-:W-:Y:S01]  /*38f0*/  ISETP.LT.AND P4, PT, R29, c[0x0][0x17c], !P0 ;  /* 0x00005f001d007a0c */ /* 0x000fe20004781270 */
[----:B------:R0:W-:Y:S01]  /*3900*/  @P3 STG.E.U16 [R16.64], R5 ;  /* 0x0000000510003986 */ /* 0x0001e2000c101506 */
[----:B------:R-:W-:Y:S02]  /*3910*/  LEA R32, P5, R4, R21, 0x1 ;  /* 0x0000001504207211 */ /* 0x000fe400078a08ff */
[C---:B------:R-:W-:Y:S01]  /*3920*/  ISETP.LT.AND P1, PT, R28.reuse, c[0x0][0x17c], !P0 ;  /* 0x00005f001c007a0c */ /* 0x040fe20004721270 */
[----:B------:R-:W-:Y:S01]  /*3930*/  IMAD R28, R28, c[0x0][0x198], RZ ;  /* 0x000066001c1c7a24 */ /* 0x000fe200078e02ff */
[----:B------:R-:W-:Y:S01]  /*3940*/  LEA.HI.X.SX32 R33, R4, R19, 0x1, P5 ;  /* 0x0000001304217211 */ /* 0x000fe200028f0eff */
[----:B------:R-:W-:Y:S01]  /*3950*/  @P2 STG.E.U16 [R30.64], R7 ;  /* 0x000000071e002986 */ /* 0x000fe2000c101506 */
[C---:B------:R-:W-:Y:S01]  /*3960*/  ISETP.LT.AND P2, PT, R26.reuse, c[0x0][0x17c], !P0 ;  /* 0x00005f001a007a0c */ /* 0x040fe20004741270 */
[----:B------:R-:W-:Y:S01]  /*3970*/  IMAD R4, R26, c[0x0][0x198], RZ ;  /* 0x000066001a047a24 */ /* 0x000fe200078e02ff */
[----:B------:R-:W-:-:S02]  /*3980*/  ISETP.LT.AND P3, PT, R27, c[0x0][0x17c], !P0 ;  /* 0x00005f001b007a0c */ /* 0x000fc40004761270 */
[-C--:B------:R-:W-:Y:S01]  /*3990*/  LEA R26, P6, R28, R21.reuse, 0x1 ;  /* 0x000000151c1a7211 */ /* 0x080fe200078c08ff */
[----:B------:R-:W-:Y:S01]  /*39a0*/  @P4 STG.E.U16 [R32.64], R9 ;  /* 0x0000000920004986 */ /* 0x000fe2000c101506 */
[----:B------:R-:W-:Y:S02]  /*39b0*/  LEA R14, P5, R2, R21, 0x1 ;  /* 0x00000015020e7211 */ /* 0x000fe400078a08ff */
[----:B------:R-:W-:Y:S02]  /*39c0*/  LEA.HI.X.SX32 R27, R28, R19, 0x1, P6 ;  /* 0x000000131c1b7211 */ /* 0x000fe400030f0eff */
[----:B0-----:R-:W-:Y:S02]  /*39d0*/  LEA R16, P6, R4, R21, 0x1 ;  /* 0x0000001504107211 */ /* 0x001fe400078c08ff */
[----:B------:R-:W-:Y:S01]  /*39e0*/  PRMT R3, R15, 0x7632, R3 ;  /* 0x000076320f037816 */ /* 0x000fe20000000003 */
[----:B------:R-:W-:Y:S01]  /*39f0*/  @P1 STG.E.U16 [R26.64], R11 ;  /* 0x0000000b1a001986 */ /* 0x000fe2000c101506 */
[----:B------:R-:W-:-:S02]  /*3a00*/  ISETP.LT.AND P4, PT, R25, c[0x0][0x17c], !P0 ;  /* 0x00005f0019007a0c */ /* 0x000fc40004781270 */
[-C--:B------:R-:W-:Y:S01]  /*3a10*/  LEA.HI.X.SX32 R15, R2, R19.reuse, 0x1, P5 ;  /* 0x00000013020f7211 */ /* 0x080fe200028f0eff */
[C---:B------:R-:W-:Y:S01]  /*3a20*/  IMAD R2, R23.reuse, c[0x0][0x198], RZ ;  /* 0x0000660017027a24 */ /* 0x040fe200078e02ff */
[----:B------:R-:W-:Y:S01]  /*3a30*/  LEA.HI.X.SX32 R17, R4, R19, 0x1, P6 ;  /* 0x0000001304117211 */ /* 0x000fe200030f0eff */
[----:B------:R-:W-:Y:S01]  /*3a40*/  IMAD R4, R22, c[0x0][0x198], RZ ;  /* 0x0000660016047a24 */ /* 0x000fe200078e02ff */
[----:B------:R-:W-:Y:S01]  /*3a50*/  LEA R28, P5, R6, R21, 0x1 ;  /* 0x00000015061c7211 */ /* 0x000fe200078a08ff */
[----:B------:R0:W-:Y:S01]  /*3a60*/  @P3 STG.E.U16 [R14.64], R13 ;  /* 0x0000000d0e003986 */ /* 0x0001e2000c101506 */
[----:B------:R-:W-:Y:S02]  /*3a70*/  ISETP.LT.AND P3, PT, R22, c[0x0][0x17c], !P0 ;  /* 0x00005f0016007a0c */ /* 0x000fe40004761270 */
[----:B------:R-:W-:Y:S01]  /*3a80*/  LEA.HI.X.SX32 R29, R6, R19, 0x1, P5 ;  /* 0x00000013061d7211 */ /* 0x000fe200028f0eff */
[----:B------:R1:W-:Y:S01]  /*3a90*/  @P2 STG.E.U16 [R16.64], R10 ;  /* 0x0000000a10002986 */ /* 0x0003e2000c101506 */
[C---:B------:R-:W-:Y:S01]  /*3aa0*/  ISETP.LT.AND P5, PT, R24.reuse, c[0x0][0x17c], !P0 ;  /* 0x00005f0018007a0c */ /* 0x040fe200047a1270 */
[----:B------:R-:W-:Y:S01]  /*3ab0*/  IMAD R24, R24, c[0x0][0x198], RZ ;  /* 0x0000660018187a24 */ /* 0x000fe200078e02ff */
[----:B------:R-:W-:Y:S01]  /*3ac0*/  LEA R22, P2, R4, R21, 0x1 ;  /* 0x0000001504167211 */ /* 0x000fe200078408ff */
[----:B------:R2:W-:Y:S01]  /*3ad0*/  @P4 STG.E.U16 [R28.64], R3 ;  /* 0x000000031c004986 */ /* 0x0005e2000c101506 */
[----:B------:R-:W-:Y:S01]  /*3ae0*/  ISETP.LT.AND P4, PT, R23, c[0x0][0x17c], !P0 ;  /* 0x00005f0017007a0c */ /* 0x000fe20004781270 */
[----:B------:R-:W-:Y:S01]  /*3af0*/  IMAD R6, R20, c[0x0][0x198], RZ ;  /* 0x0000660014067a24 */ /* 0x000fe200078e02ff */
[----:B------:R-:W-:-:S02]  /*3b00*/  LEA.HI.X.SX32 R23, R4, R19, 0x1, P2 ;  /* 0x0000001304177211 */ /* 0x000fc400010f0eff */
[-C--:B0-----:R-:W-:Y:S02]  /*3b10*/  LEA R14, P6, R24, R21.reuse, 0x1 ;  /* 0x00000015180e7211 */ /* 0x081fe400078c08ff */
[----:B------:R-:W-:Y:S01]  /*3b20*/  ISETP.LT.AND P2, PT, R20, c[0x0][0x17c], !P0 ;  /* 0x00005f0014007a0c */ /* 0x000fe20004741270 */
[----:B-1----:R-:W-:Y:S01]  /*3b30*/  IMAD R10, R18, c[0x0][0x198], RZ ;  /* 0x00006600120a7a24 */ /* 0x002fe200078e02ff */
[C---:B------:R-:W-:Y:S02]  /*3b40*/  LEA R16, P1, R2.reuse, R21, 0x1 ;  /* 0x0000001502107211 */ /* 0x040fe400078208ff */
[----:B------:R-:W-:Y:S02]  /*3b50*/  PRMT R7, R3, 0x7632, R7 ;  /* 0x0000763203077816 */ /* 0x000fe40000000007 */
[----:B------:R-:W-:Y:S02]  /*3b60*/  LEA.HI.X.SX32 R17, R2, R19, 0x1, P1 ;  /* 0x0000001302117211 */ /* 0x000fe400008f0eff */
[----:B------:R-:W-:-:S02]  /*3b70*/  LEA R26, P1, R8, R21, 0x1 ;  /* 0x00000015081a7211 */ /* 0x000fc400078208ff */
[-C--:B------:R-:W-:Y:S02]  /*3b80*/  LEA.HI.X.SX32 R15, R24, R19.reuse, 0x1, P6 ;  /* 0x00000013180f7211 */ /* 0x080fe400030f0eff */
[----:B------:R-:W-:Y:S02]  /*3b90*/  LEA.HI.X.SX32 R27, R8, R19, 0x1, P1 ;  /* 0x00000013081b7211 */ /* 0x000fe400008f0eff */
[----:B------:R-:W-:Y:S01]  /*3ba0*/  ISETP.LT.AND P1, PT, R0, c[0x0][0x17c], !P0 ;  /* 0x00005f0000007a0c */ /* 0x000fe20004721270 */
[----:B------:R2:W-:Y:S01]  /*3bb0*/  @P5 STG.E.U16 [R14.64], R7 ;  /* 0x000000070e005986 */ /* 0x0005e2000c101506 */
[----:B------:R-:W-:Y:S02]  /*3bc0*/  ISETP.LT.AND P0, PT, R18, c[0x0][0x17c], !P0 ;  /* 0x00005f0012007a0c */ /* 0x000fe40004701270 */
[----:B------:R-:W-:Y:S02]  /*3bd0*/  LEA R24, P6, R6, R21, 0x1 ;  /* 0x0000001506187211 */ /* 0x000fe400078c08ff */
[----:B------:R-:W-:-:S02]  /*3be0*/  PRMT R11, R7, 0x7632, R11 ;  /* 0x00007632070b7816 */ /* 0x000fc4000000000b */
[----:B------:R-:W-:Y:S02]  /*3bf0*/  PRMT R8, R5, 0x7632, R8 ;  /* 0x0000763205087816 */ /* 0x000fe40000000008 */
[----:B------:R-:W-:Y:S02]  /*3c00*/  LEA.HI.X.SX32 R25, R6, R19, 0x1, P6 ;  /* 0x0000001306197211 */ /* 0x000fe400030f0eff */
[----:B------:R-:W-:Y:S01]  /*3c10*/  PRMT R12, R9, 0x7632, R12 ;  /* 0x00007632090c7816 */ /* 0x000fe2000000000c */
[----:B------:R2:W-:Y:S01]  /*3c20*/  @P4 STG.E.U16 [R16.64], R8 ;  /* 0x0000000810004986 */ /* 0x0005e2000c101506 */
[----:B------:R-:W-:Y:S02]  /*3c30*/  PRMT R0, R11, 0x7632, R0 ;  /* 0x000076320b007816 */ /* 0x000fe40000000000 */
[C---:B------:R-:W-:Y:S01]  /*3c40*/  LEA R20, P6, R10.reuse, R21, 0x1 ;  /* 0x000000150a147211 */ /* 0x040fe200078c08ff */
[----:B------:R2:W-:Y:S03]  /*3c50*/  @P3 STG.E.U16 [R22.64], R11 ;  /* 0x0000000b16003986 */ /* 0x0005e6000c101506 */
[----:B------:R-:W-:Y:S01]  /*3c60*/  LEA.HI.X.SX32 R21, R10, R19, 0x1, P6 ;  /* 0x000000130a157211 */ /* 0x000fe200030f0eff */
[----:B------:R2:W-:Y:S04]  /*3c70*/  @P2 STG.E.U16 [R24.64], R12 ;  /* 0x0000000c18002986 */ /* 0x0005e8000c101506 */
[----:B------:R2:W-:Y:S01]  /*3c80*/  @P1 STG.E.U16 [R26.64], R0 ;  /* 0x000000001a001986 */ /* 0x0005e2000c101506 */
[----:B------:R-:W-:Y:S05]  /*3c90*/  @!P0 EXIT ;  /* 0x000000000000894d */ /* 0x000fea0003800000 */
[----:B------:R-:W-:-:S05]  /*3ca0*/  PRMT R10, R13, 0x7632, R10 ;  /* 0x000076320d0a7816 */ /* 0x000fca000000000a */
[----:B------:R-:W-:Y:S01]  /*3cb0*/  STG.E.U16 [R20.64], R10 ;  /* 0x0000000a14007986 */ /* 0x000fe2000c101506 */
[----:B------:R-:W-:Y:S05]  /*3cc0*/  EXIT ;  /* 0x000000000000794d */ /* 0x000fea0003800000 */
.L_x_4:
[----:B------:R-:W-:-:S00]  /*3cd0*/  BRA `(.L_x_4) ;  /* 0xfffffff000007947 */ /* 0x000fc0000383ffff */
[----:B------:R-:W-:-:S00]  /*3ce0*/  NOP ;  /* 0x0000000000007918 */ /* 0x000fc00000000000 */
        /* <DEDUP_REMOVED lines=9> */
.L_x_5:


//--------------------- .nv.shared.matmul_kernel  --------------------------
	.section	.nv.shared.matmul_kernel,"aw",@nobits
	.sectionflags	@""
	.align	16
